// auto-generated by cutlass_sweep.gemm — config: {"arch": "sm_100", "cluster_m": 2, "cluster_n": 2, "dtype": "e5m2", "stages": 0, "tile_k": 32, "tile_m": 256, "tile_n": 64}
#include "cutlass/cutlass.h"
#include "cutlass/gemm/collective/collective_builder.hpp"
#include "cutlass/gemm/device/gemm_universal_adapter.h"
#include "cutlass/gemm/kernel/gemm_universal.hpp"
#include "cutlass/epilogue/collective/collective_builder.hpp"

using ElemA = cutlass::float_e5m2_t;
using ElemB = cutlass::float_e5m2_t;
using ElemCD = cutlass::float_e5m2_t;
using Acc  = float;
using TileShape    = cute::Shape<cute::_256, cute::_64, cute::_32>;
using ClusterShape = cute::Shape<cute::_2, cute::_2, cute::_1>;

using CollectiveEpilogue = typename cutlass::epilogue::collective::CollectiveBuilder<
    cutlass::arch::Sm100, cutlass::arch::OpClassTensorOp,
    TileShape, ClusterShape,
    cutlass::epilogue::collective::EpilogueTileAuto,
    Acc, Acc,
    ElemCD, cutlass::layout::RowMajor, 128 / cutlass::sizeof_bits<ElemCD>::value,
    ElemCD, cutlass::layout::RowMajor, 128 / cutlass::sizeof_bits<ElemCD>::value,
    cutlass::epilogue::collective::EpilogueScheduleAuto
  >::CollectiveOp;

using CollectiveMainloop = typename cutlass::gemm::collective::CollectiveBuilder<
    cutlass::arch::Sm100, cutlass::arch::OpClassTensorOp,
    ElemA, cutlass::layout::RowMajor, 128 / cutlass::sizeof_bits<ElemA>::value,
    ElemB, cutlass::layout::ColumnMajor, 128 / cutlass::sizeof_bits<ElemB>::value,
    Acc,
    TileShape, ClusterShape,
    cutlass::gemm::collective::StageCountAutoCarveout<static_cast<int>(sizeof(typename CollectiveEpilogue::SharedStorage))>,
    cutlass::gemm::collective::KernelScheduleAuto
  >::CollectiveOp;

using GemmKernel = cutlass::gemm::kernel::GemmUniversal<
    cute::Shape<int,int,int,int>,
    CollectiveMainloop,
    CollectiveEpilogue
>;
using Gemm = cutlass::gemm::device::GemmUniversalAdapter<GemmKernel>;

// Force the device kernel symbol into the cubin without needing a host main.
auto* _anchor = &cutlass::device_kernel<GemmKernel>;


// ===== COMPILED SASS (sm_100a) =====

	.target	sm_100a

	.elftype	@"ET_EXEC"


//--------------------- .note.nv.tkinfo           --------------------------
	.section	.note.nv.tkinfo,"",@"SHT_NOTE"
	.sectionflags	@"SHF_NOTE_NV_TKINFO"
	.tkinfo
        /*0018*/ 	.word	0x00000002
        /*0030*/ 	.string	""
        /*0030*/ 	.string	"ptxas"
        /*0030*/ 	.string	"Cuda compilation tools, release 13.0, V13.0.88"
        /*0030*/ 	.string	"Build cuda_13.0.r13.0/compiler.36424714_0"
        /*0030*/ 	.string	"-arch sm_100a -m 64 "



//--------------------- .note.nv.cuinfo           --------------------------
	.section	.note.nv.cuinfo,"",@"SHT_NOTE"
	.sectionflags	@"SHF_NOTE_NV_CUINFO"
        /*0018*/ 	.short	0x0002
        /*001a*/ 	.short	0x0064
        /*001c*/ 	.short	0x0082
	.zero		2


//--------------------- .nv.info                  --------------------------
	.section	.nv.info,"",@"SHT_CUDA_INFO"
	.align	4


	//----- nvinfo : EIATTR_REGCOUNT
	.align		4
        /*0000*/ 	.byte	0x04, 0x2f
        /*0002*/ 	.short	(.L_19 - .L_18)
	.align		4
.L_18:
        /*0004*/ 	.word	index@(_ZN7cutlass13device_kernelINS_4gemm6kernel13GemmUniversalIN4cute5tupleIJiiiiEEENS1_10collective13CollectiveMmaINS1_35MainloopSm100TmaUmmaWarpSpecializedILi41ELi2ELi4ENS5_IJNS4_1CILi2EEESB_NSA_ILi1EEEEEEEENS5_IJNSA_ILi256EEENSA_ILi64EEENSA_ILi32EEEEEENS_12float_e5m2_tENS5_IJlSC_lEEESJ_SK_NS4_8TiledMMAINS4_8MMA_AtomIJNS4_10MMA_TraitsINS4_25SM100_MMA_F8F6F4_2x1SM_SSEJSJ_SJ_fSF_SG_NS4_17integral_constantINS4_4UMMA5MajorELSR_0EEESS_NSP_INSQ_7ScaleInELST_0EEESU_EEEEEENS4_6LayoutINS5_IJSC_SC_SC_EEENS5_IJNSA_ILi0EEESZ_SZ_EEEEENS5_IJNS4_10UnderscoreES12_S12_EEEEENS4_28SM100_TMA_2SM_LOAD_MULTICASTENS4_14ComposedLayoutINS4_7SwizzleILi1ELi4ELi3EEENS4_18smem_ptr_flag_bitsILi8EEENSX_INS5_IJNSA_ILi8EEESH_EEENS5_IJSH_SC_EEEEEEEvNS4_8identityENS4_18SM100_TMA_2SM_LOADES1F_vS1G_EENS_8epilogue10collective18CollectiveEpilogueINS1J_23Sm100TmaWarpSpecializedILi1ELi1ELi64ELb0ELb0EEEJNS5_IJNSA_ILi128EEESG_SH_EEENS5_IJNSX_IS1O_SC_EENSX_ISG_SC_EEEEESJ_SK_SJ_SK_NS1J_6fusion15FusionCallbacksIS1N_NS1T_17LinearCombinationISJ_fSJ_fLNS_15FloatRoundStyleE2EEES1P_S1S_JEEENS4_5SM1004TMEM4LOAD26SM100_TMEM_LOAD_32dp32b64xENS4_13SM90_TMA_LOADENS16_INS17_ILi2ELi4ELi3EEES1A_NSX_INS5_IJS1B_SG_EEENS5_IJSG_SC_EEEEEEENS4_39AutoVectorizingCopyWithAssumedAlignmentILi128EEENS4_14SM90_TMA_STOREES28_S2A_S2A_EEEvvEEEEvNT_6ParamsE)
        /*0008*/ 	.word	0x0000009a


	//----- nvinfo : EIATTR_FRAME_SIZE
	.align		4
.L_19:
        /*000c*/ 	.byte	0x04, 0x11
        /*000e*/ 	.short	(.L_21 - .L_20)
	.align		4
.L_20:
        /*0010*/ 	.word	index@($__internal_2_$__cuda_sm10x_tcgen05_guardrail_trap_unallocated_columns_being_dealloced)
        /*0014*/ 	.word	0x00000000


	//----- nvinfo : EIATTR_FRAME_SIZE
	.align		4
.L_21:
        /*0018*/ 	.byte	0x04, 0x11
        /*001a*/ 	.short	(.L_23 - .L_22)
	.align		4
.L_22:
        /*001c*/ 	.word	index@($__internal_1_$__cuda_sm10x_tcgen05_guardrail_trap_phase_invalid_during_alloc)
        /*0020*/ 	.word	0x00000000


	//----- nvinfo : EIATTR_FRAME_SIZE
	.align		4
.L_23:
        /*0024*/ 	.byte	0x04, 0x11
        /*0026*/ 	.short	(.L_25 - .L_24)
	.align		4
.L_24:
        /*0028*/ 	.word	index@($__internal_0_$__cuda_sm10x_tcgen05_guardrail_trap_col_being_dealloced_not_returned_by_alloc)
        /*002c*/ 	.word	0x00000000


	//----- nvinfo : EIATTR_FRAME_SIZE
	.align		4
.L_25:
        /*0030*/ 	.byte	0x04, 0x11
        /*0032*/ 	.short	(.L_27 - .L_26)
	.align		4
.L_26:
        /*0034*/ 	.word	index@(_ZN7cutlass13device_kernelINS_4gemm6kernel13GemmUniversalIN4cute5tupleIJiiiiEEENS1_10collective13CollectiveMmaINS1_35MainloopSm100TmaUmmaWarpSpecializedILi41ELi2ELi4ENS5_IJNS4_1CILi2EEESB_NSA_ILi1EEEEEEEENS5_IJNSA_ILi256EEENSA_ILi64EEENSA_ILi32EEEEEENS_12float_e5m2_tENS5_IJlSC_lEEESJ_SK_NS4_8TiledMMAINS4_8MMA_AtomIJNS4_10MMA_TraitsINS4_25SM100_MMA_F8F6F4_2x1SM_SSEJSJ_SJ_fSF_SG_NS4_17integral_constantINS4_4UMMA5MajorELSR_0EEESS_NSP_INSQ_7ScaleInELST_0EEESU_EEEEEENS4_6LayoutINS5_IJSC_SC_SC_EEENS5_IJNSA_ILi0EEESZ_SZ_EEEEENS5_IJNS4_10UnderscoreES12_S12_EEEEENS4_28SM100_TMA_2SM_LOAD_MULTICASTENS4_14ComposedLayoutINS4_7SwizzleILi1ELi4ELi3EEENS4_18smem_ptr_flag_bitsILi8EEENSX_INS5_IJNSA_ILi8EEESH_EEENS5_IJSH_SC_EEEEEEEvNS4_8identityENS4_18SM100_TMA_2SM_LOADES1F_vS1G_EENS_8epilogue10collective18CollectiveEpilogueINS1J_23Sm100TmaWarpSpecializedILi1ELi1ELi64ELb0ELb0EEEJNS5_IJNSA_ILi128EEESG_SH_EEENS5_IJNSX_IS1O_SC_EENSX_ISG_SC_EEEEESJ_SK_SJ_SK_NS1J_6fusion15FusionCallbacksIS1N_NS1T_17LinearCombinationISJ_fSJ_fLNS_15FloatRoundStyleE2EEES1P_S1S_JEEENS4_5SM1004TMEM4LOAD26SM100_TMEM_LOAD_32dp32b64xENS4_13SM90_TMA_LOADENS16_INS17_ILi2ELi4ELi3EEES1A_NSX_INS5_IJS1B_SG_EEENS5_IJSG_SC_EEEEEEENS4_39AutoVectorizingCopyWithAssumedAlignmentILi128EEENS4_14SM90_TMA_STOREES28_S2A_S2A_EEEvvEEEEvNT_6ParamsE)
        /*0038*/ 	.word	0x00000000


	//----- nvinfo : EIATTR_MIN_STACK_SIZE
	.align		4
.L_27:
        /*003c*/ 	.byte	0x04, 0x12
        /*003e*/ 	.short	(.L_29 - .L_28)
	.align		4
.L_28:
        /*0040*/ 	.word	index@(_ZN7cutlass13device_kernelINS_4gemm6kernel13GemmUniversalIN4cute5tupleIJiiiiEEENS1_10collective13CollectiveMmaINS1_35MainloopSm100TmaUmmaWarpSpecializedILi41ELi2ELi4ENS5_IJNS4_1CILi2EEESB_NSA_ILi1EEEEEEEENS5_IJNSA_ILi256EEENSA_ILi64EEENSA_ILi32EEEEEENS_12float_e5m2_tENS5_IJlSC_lEEESJ_SK_NS4_8TiledMMAINS4_8MMA_AtomIJNS4_10MMA_TraitsINS4_25SM100_MMA_F8F6F4_2x1SM_SSEJSJ_SJ_fSF_SG_NS4_17integral_constantINS4_4UMMA5MajorELSR_0EEESS_NSP_INSQ_7ScaleInELST_0EEESU_EEEEEENS4_6LayoutINS5_IJSC_SC_SC_EEENS5_IJNSA_ILi0EEESZ_SZ_EEEEENS5_IJNS4_10UnderscoreES12_S12_EEEEENS4_28SM100_TMA_2SM_LOAD_MULTICASTENS4_14ComposedLayoutINS4_7SwizzleILi1ELi4ELi3EEENS4_18smem_ptr_flag_bitsILi8EEENSX_INS5_IJNSA_ILi8EEESH_EEENS5_IJSH_SC_EEEEEEEvNS4_8identityENS4_18SM100_TMA_2SM_LOADES1F_vS1G_EENS_8epilogue10collective18CollectiveEpilogueINS1J_23Sm100TmaWarpSpecializedILi1ELi1ELi64ELb0ELb0EEEJNS5_IJNSA_ILi128EEESG_SH_EEENS5_IJNSX_IS1O_SC_EENSX_ISG_SC_EEEEESJ_SK_SJ_SK_NS1J_6fusion15FusionCallbacksIS1N_NS1T_17LinearCombinationISJ_fSJ_fLNS_15FloatRoundStyleE2EEES1P_S1S_JEEENS4_5SM1004TMEM4LOAD26SM100_TMEM_LOAD_32dp32b64xENS4_13SM90_TMA_LOADENS16_INS17_ILi2ELi4ELi3EEES1A_NSX_INS5_IJS1B_SG_EEENS5_IJSG_SC_EEEEEEENS4_39AutoVectorizingCopyWithAssumedAlignmentILi128EEENS4_14SM90_TMA_STOREES28_S2A_S2A_EEEvvEEEEvNT_6ParamsE)
        /*0044*/ 	.word	0x00000000
.L_29:


//--------------------- .nv.compat                --------------------------
	.section	.nv.compat,"",@"SHT_CUDA_COMPAT_INFO"
	.align	4
        /*0000*/ 	.byte	0x02, 0x09, 0x01, 0x00, 0x02, 0x02, 0x02, 0x00, 0x02, 0x05, 0x05, 0x00, 0x03, 0x07, 0x01, 0x01
        /*0010*/ 	.byte	0x02, 0x03, 0x01, 0x00, 0x02, 0x06, 0x01, 0x00, 0x04, 0x0b, 0x08, 0x00, 0x09, 0x00, 0x00, 0x00
        /*0020*/ 	.byte	0x00, 0x00, 0x00, 0x00


//--------------------- .nv.info._ZN7cutlass13device_kernelINS_4gemm6kernel13GemmUniversalIN4cute5tupleIJiiiiEEENS1_10collective13CollectiveMmaINS1_35MainloopSm100TmaUmmaWarpSpecializedILi41ELi2ELi4ENS5_IJNS4_1CILi2EEESB_NSA_ILi1EEEEEEEENS5_IJNSA_ILi256EEENSA_ILi64EEENSA_ILi32EEEEEENS_12float_e5m2_tENS5_IJlSC_lEEESJ_SK_NS4_8TiledMMAINS4_8MMA_AtomIJNS4_10MMA_TraitsINS4_25SM100_MMA_F8F6F4_2x1SM_SSEJSJ_SJ_fSF_SG_NS4_17integral_constantINS4_4UMMA5MajorELSR_0EEESS_NSP_INSQ_7ScaleInELST_0EEESU_EEEEEENS4_6LayoutINS5_IJSC_SC_SC_EEENS5_IJNSA_ILi0EEESZ_SZ_EEEEENS5_IJNS4_10UnderscoreES12_S12_EEEEENS4_28SM100_TMA_2SM_LOAD_MULTICASTENS4_14ComposedLayoutINS4_7SwizzleILi1ELi4ELi3EEENS4_18smem_ptr_flag_bitsILi8EEENSX_INS5_IJNSA_ILi8EEESH_EEENS5_IJSH_SC_EEEEEEEvNS4_8identityENS4_18SM100_TMA_2SM_LOADES1F_vS1G_EENS_8epilogue10collective18CollectiveEpilogueINS1J_23Sm100TmaWarpSpecializedILi1ELi1ELi64ELb0ELb0EEEJNS5_IJNSA_ILi128EEESG_SH_EEENS5_IJNSX_IS1O_SC_EENSX_ISG_SC_EEEEESJ_SK_SJ_SK_NS1J_6fusion15FusionCallbacksIS1N_NS1T_17LinearCombinationISJ_fSJ_fLNS_15FloatRoundStyleE2EEES1P_S1S_JEEENS4_5SM1004TMEM4LOAD26SM100_TMEM_LOAD_32dp32b64xENS4_13SM90_TMA_LOADENS16_INS17_ILi2ELi4ELi3EEES1A_NSX_INS5_IJS1B_SG_EEENS5_IJSG_SC_EEEEEEENS4_39AutoVectorizingCopyWithAssumedAlignmentILi128EEENS4_14SM90_TMA_STOREES28_S2A_S2A_EEEvvEEEEvNT_6ParamsE --------------------------
	.section	.nv.info._ZN7cutlass13device_kernelINS_4gemm6kernel13GemmUniversalIN4cute5tupleIJiiiiEEENS1_10collective13CollectiveMmaINS1_35MainloopSm100TmaUmmaWarpSpecializedILi41ELi2ELi4ENS5_IJNS4_1CILi2EEESB_NSA_ILi1EEEEEEEENS5_IJNSA_ILi256EEENSA_ILi64EEENSA_ILi32EEEEEENS_12float_e5m2_tENS5_IJlSC_lEEESJ_SK_NS4_8TiledMMAINS4_8MMA_AtomIJNS4_10MMA_TraitsINS4_25SM100_MMA_F8F6F4_2x1SM_SSEJSJ_SJ_fSF_SG_NS4_17integral_constantINS4_4UMMA5MajorELSR_0EEESS_NSP_INSQ_7ScaleInELST_0EEESU_EEEEEENS4_6LayoutINS5_IJSC_SC_SC_EEENS5_IJNSA_ILi0EEESZ_SZ_EEEEENS5_IJNS4_10UnderscoreES12_S12_EEEEENS4_28SM100_TMA_2SM_LOAD_MULTICASTENS4_14ComposedLayoutINS4_7SwizzleILi1ELi4ELi3EEENS4_18smem_ptr_flag_bitsILi8EEENSX_INS5_IJNSA_ILi8EEESH_EEENS5_IJSH_SC_EEEEEEEvNS4_8identityENS4_18SM100_TMA_2SM_LOADES1F_vS1G_EENS_8epilogue10collective18CollectiveEpilogueINS1J_23Sm100TmaWarpSpecializedILi1ELi1ELi64ELb0ELb0EEEJNS5_IJNSA_ILi128EEESG_SH_EEENS5_IJNSX_IS1O_SC_EENSX_ISG_SC_EEEEESJ_SK_SJ_SK_NS1J_6fusion15FusionCallbacksIS1N_NS1T_17LinearCombinationISJ_fSJ_fLNS_15FloatRoundStyleE2EEES1P_S1S_JEEENS4_5SM1004TMEM4LOAD26SM100_TMEM_LOAD_32dp32b64xENS4_13SM90_TMA_LOADENS16_INS17_ILi2ELi4ELi3EEES1A_NSX_INS5_IJS1B_SG_EEENS5_IJSG_SC_EEEEEEENS4_39AutoVectorizingCopyWithAssumedAlignmentILi128EEENS4_14SM90_TMA_STOREES28_S2A_S2A_EEEvvEEEEvNT_6ParamsE,"",@"SHT_CUDA_INFO"
	.sectionflags	@""
	.align	4


	//----- nvinfo : EIATTR_CUDA_API_VERSION
	.align		4
        /*0000*/ 	.byte	0x04, 0x37
        /*0002*/ 	.short	(.L_31 - .L_30)
.L_30:
        /*0004*/ 	.word	0x00000082


	//----- nvinfo : EIATTR_KPARAM_INFO
	.align		4
.L_31:
        /*0008*/ 	.byte	0x04, 0x17
        /*000a*/ 	.short	(.L_33 - .L_32)
.L_32:
        /*000c*/ 	.word	0x00000000
        /*0010*/ 	.short	0x0000
        /*0012*/ 	.short	0x0000
        /*0014*/ 	.byte	0x00, 0xf0, 0x01, 0x20


	//----- nvinfo : EIATTR_AT_ENTRY_FRAGMENTS
	.align		4
.L_33:
        /*0018*/ 	.byte	0x04, 0x4f
        /*001a*/ 	.short	(.L_35 - .L_34)


	//   ....[0]....
.L_34:
        /*001c*/ 	.word	0x00000007


	//----- nvinfo : EIATTR_RESERVED_SMEM_USED
	.align		4
.L_35:
        /*0020*/ 	.byte	0x01, 0x41
	.zero		2


	//----- nvinfo : EIATTR_SPARSE_MMA_MASK
	.align		4
        /*0024*/ 	.byte	0x03, 0x50
        /*0026*/ 	.short	0x0000


	//----- nvinfo : EIATTR_TCGEN05_2CTA_USED
	.align		4
        /*0028*/ 	.byte	0x01, 0x52
	.zero		2


	//----- nvinfo : EIATTR_MAXREG_COUNT
	.align		4
        /*002c*/ 	.byte	0x03, 0x1b
        /*002e*/ 	.short	0x00ff


	//----- nvinfo : EIATTR_NUM_BARRIERS
	.align		4
        /*0030*/ 	.byte	0x02, 0x4c
        /*0032*/ 	.byte	0x07
	.zero		1


	//----- nvinfo : EIATTR_EXTERNS
	.align		4
        /*0034*/ 	.byte	0x04, 0x0f
        /*0036*/ 	.short	(.L_37 - .L_36)


	//   ....[0]....
	.align		4
.L_36:
        /*0038*/ 	.word	index@(__assertfail)


	//----- nvinfo : EIATTR_MERCURY_ISA_VERSION
	.align		4
.L_37:
        /*003c*/ 	.byte	0x03, 0x5f
        /*003e*/ 	.short	0x0101


	//----- nvinfo : EIATTR_INT_WARP_WIDE_INSTR_OFFSETS
	.align		4
        /*0040*/ 	.byte	0x04, 0x31
        /*0042*/ 	.short	(.L_39 - .L_38)


	//   ....[0]....
.L_38:
        /*0044*/ 	.word	0x00001240


	//   ....[1]....
        /*0048*/ 	.word	0x000012f0


	//   ....[2]....
        /*004c*/ 	.word	0x00005b10


	//   ....[3]....
        /*0050*/ 	.word	0x00005b40


	//   ....[4]....
        /*0054*/ 	.word	0x00005b60


	//   ....[5]....
        /*0058*/ 	.word	0x000066a0


	//   ....[6]....
        /*005c*/ 	.word	0x00006750


	//----- nvinfo : EIATTR_COOP_GROUP_MASK_REGIDS
	.align		4
.L_39:
        /*0060*/ 	.byte	0x04, 0x29
        /*0062*/ 	.short	(.L_41 - .L_40)


	//   ....[0]....
.L_40:
        /*0064*/ 	.word	0xffffffff


	//   ....[1]....
        /*0068*/ 	.word	0xffffffff


	//   ....[2]....
        /*006c*/ 	.word	0xffffffff


	//   ....[3]....
        /*0070*/ 	.word	0xffffffff


	//   ....[4]....
        /*0074*/ 	.word	0xffffffff


	//   ....[5]....
        /*0078*/ 	.word	0xffffffff


	//   ....[6]....
        /*007c*/ 	.word	0xffffffff


	//   ....[7]....
        /*0080*/ 	.word	0xffffffff


	//   ....[8]....
        /*0084*/ 	.word	0xffffffff


	//   ....[9]....
        /*0088*/ 	.word	0xffffffff


	//   ....[10]....
        /*008c*/ 	.word	0xffffffff


	//   ....[11]....
        /*0090*/ 	.word	0xffffffff


	//   ....[12]....
        /*0094*/ 	.word	0xffffffff


	//   ....[13]....
        /*0098*/ 	.word	0xffffffff


	//----- nvinfo : EIATTR_COOP_GROUP_INSTR_OFFSETS
	.align		4
.L_41:
        /*009c*/ 	.byte	0x04, 0x28
        /*009e*/ 	.short	(.L_43 - .L_42)


	//   ....[0]....
.L_42:
        /*00a0*/ 	.word	0x000000b0


	//   ....[1]....
        /*00a4*/ 	.word	0x00000510


	//   ....[2]....
        /*00a8*/ 	.word	0x00000bb0


	//   ....[3]....
        /*00ac*/ 	.word	0x00000cf0


	//   ....[4]....
        /*00b0*/ 	.word	0x00000df0


	//   ....[5]....
        /*00b4*/ 	.word	0x00000f60


	//   ....[6]....
        /*00b8*/ 	.word	0x00001100


	//   ....[7]....
        /*00bc*/ 	.word	0x00001360


	//   ....[8]....
        /*00c0*/ 	.word	0x000026a0


	//   ....[9]....
        /*00c4*/ 	.word	0x00004a40


	//   ....[10]....
        /*00c8*/ 	.word	0x00004f10


	//   ....[11]....
        /*00cc*/ 	.word	0x00004f40


	//   ....[12]....
        /*00d0*/ 	.word	0x00005a10


	//   ....[13]....
        /*00d4*/ 	.word	0x00005c20


	//----- nvinfo : EIATTR_VRC_CTA_INIT_COUNT
	.align		4
.L_43:
        /*00d8*/ 	.byte	0x02, 0x4a
        /*00da*/ 	.byte	0x80
	.zero		1


	//----- nvinfo : EIATTR_SYSCALL_OFFSETS
	.align		4
        /*00dc*/ 	.byte	0x04, 0x46
        /*00de*/ 	.short	(.L_45 - .L_44)


	//   ....[0]....
.L_44:
        /*00e0*/ 	.word	0x00007290


	//   ....[1]....
        /*00e4*/ 	.word	0x000073d0


	//   ....[2]....
        /*00e8*/ 	.word	0x00007ba0


	//----- nvinfo : EIATTR_MBARRIER_INSTR_OFFSETS
	.align		4
.L_45:
        /*00ec*/ 	.byte	0x04, 0x39
        /*00ee*/ 	.short	(.L_47 - .L_46)


	//   ....[0]....
.L_46:
        /*00f0*/ 	.word	0x00000670
        /*00f4*/ 	.word	0x000000ff
        /*00f8*/ 	.word	0x00000000
        /*00fc*/ 	.short	0x0100
        /*00fe*/ 	.byte	0x04
	.zero		1


	//   ....[1]....
        /*0100*/ 	.word	0x00000680
        /*0104*/ 	.word	0x000000ff
        /*0108*/ 	.word	0x00000148
        /*010c*/ 	.short	0x0100
        /*010e*/ 	.byte	0x04
	.zero		1


	//   ....[2]....
        /*0110*/ 	.word	0x00000690
        /*0114*/ 	.word	0x000000ff
        /*0118*/ 	.word	0x00000008
        /*011c*/ 	.short	0x0100
        /*011e*/ 	.byte	0x04
	.zero		1


	//   ....[3]....
        /*0120*/ 	.word	0x000006a0
        /*0124*/ 	.word	0x000000ff
        /*0128*/ 	.word	0x00000150
        /*012c*/ 	.short	0x0100
        /*012e*/ 	.byte	0x04
	.zero		1


	//   ....[4]....
        /*0130*/ 	.word	0x000006b0
        /*0134*/ 	.word	0x000000ff
        /*0138*/ 	.word	0x00000010
        /*013c*/ 	.short	0x0100
        /*013e*/ 	.byte	0x04
	.zero		1


	//   ....[5]....
        /*0140*/ 	.word	0x000006c0
        /*0144*/ 	.word	0x000000ff
        /*0148*/ 	.word	0x00000158
        /*014c*/ 	.short	0x0100
        /*014e*/ 	.byte	0x04
	.zero		1


	//   ....[6]....
        /*0150*/ 	.word	0x000006d0
        /*0154*/ 	.word	0x000000ff
        /*0158*/ 	.word	0x00000018
        /*015c*/ 	.short	0x0100
        /*015e*/ 	.byte	0x04
	.zero		1


	//   ....[7]....
        /*0160*/ 	.word	0x000006e0
        /*0164*/ 	.word	0x000000ff
        /*0168*/ 	.word	0x00000160
        /*016c*/ 	.short	0x0100
        /*016e*/ 	.byte	0x04
	.zero		1


	//   ....[8]....
        /*0170*/ 	.word	0x000006f0
        /*0174*/ 	.word	0x000000ff
        /*0178*/ 	.word	0x00000020
        /*017c*/ 	.short	0x0100
        /*017e*/ 	.byte	0x04
	.zero		1


	//   ....[9]....
        /*0180*/ 	.word	0x00000700
        /*0184*/ 	.word	0x000000ff
        /*0188*/ 	.word	0x00000168
        /*018c*/ 	.short	0x0100
        /*018e*/ 	.byte	0x04
	.zero		1


	//   ....[10]....
        /*0190*/ 	.word	0x00000710
        /*0194*/ 	.word	0x000000ff
        /*0198*/ 	.word	0x00000028
        /*019c*/ 	.short	0x0100
        /*019e*/ 	.byte	0x04
	.zero		1


	//   ....[11]....
        /*01a0*/ 	.word	0x00000720
        /*01a4*/ 	.word	0x000000ff
        /*01a8*/ 	.word	0x00000170
        /*01ac*/ 	.short	0x0100
        /*01ae*/ 	.byte	0x04
	.zero		1


	//   ....[12]....
        /*01b0*/ 	.word	0x00000730
        /*01b4*/ 	.word	0x000000ff
        /*01b8*/ 	.word	0x00000030
        /*01bc*/ 	.short	0x0100
        /*01be*/ 	.byte	0x04
	.zero		1


	//   ....[13]....
        /*01c0*/ 	.word	0x00000740
        /*01c4*/ 	.word	0x000000ff
        /*01c8*/ 	.word	0x00000178
        /*01cc*/ 	.short	0x0100
        /*01ce*/ 	.byte	0x04
	.zero		1


	//   ....[14]....
        /*01d0*/ 	.word	0x00000750
        /*01d4*/ 	.word	0x000000ff
        /*01d8*/ 	.word	0x00000038
        /*01dc*/ 	.short	0x0100
        /*01de*/ 	.byte	0x04
	.zero		1


	//   ....[15]....
        /*01e0*/ 	.word	0x00000760
        /*01e4*/ 	.word	0x000000ff
        /*01e8*/ 	.word	0x00000180
        /*01ec*/ 	.short	0x0100
        /*01ee*/ 	.byte	0x04
	.zero		1


	//   ....[16]....
        /*01f0*/ 	.word	0x00000770
        /*01f4*/ 	.word	0x000000ff
        /*01f8*/ 	.word	0x00000040
        /*01fc*/ 	.short	0x0100
        /*01fe*/ 	.byte	0x04
	.zero		1


	//   ....[17]....
        /*0200*/ 	.word	0x00000780
        /*0204*/ 	.word	0x000000ff
        /*0208*/ 	.word	0x00000188
        /*020c*/ 	.short	0x0100
        /*020e*/ 	.byte	0x04
	.zero		1


	//   ....[18]....
        /*0210*/ 	.word	0x00000790
        /*0214*/ 	.word	0x000000ff
        /*0218*/ 	.word	0x00000048
        /*021c*/ 	.short	0x0100
        /*021e*/ 	.byte	0x04
	.zero		1


	//   ....[19]....
        /*0220*/ 	.word	0x000007a0
        /*0224*/ 	.word	0x000000ff
        /*0228*/ 	.word	0x00000190
        /*022c*/ 	.short	0x0100
        /*022e*/ 	.byte	0x04
	.zero		1


	//   ....[20]....
        /*0230*/ 	.word	0x000007b0
        /*0234*/ 	.word	0x000000ff
        /*0238*/ 	.word	0x00000050
        /*023c*/ 	.short	0x0100
        /*023e*/ 	.byte	0x04
	.zero		1


	//   ....[21]....
        /*0240*/ 	.word	0x000007c0
        /*0244*/ 	.word	0x000000ff
        /*0248*/ 	.word	0x00000198
        /*024c*/ 	.short	0x0100
        /*024e*/ 	.byte	0x04
	.zero		1


	//   ....[22]....
        /*0250*/ 	.word	0x000007d0
        /*0254*/ 	.word	0x000000ff
        /*0258*/ 	.word	0x00000058
        /*025c*/ 	.short	0x0100
        /*025e*/ 	.byte	0x04
	.zero		1


	//   ....[23]....
        /*0260*/ 	.word	0x000007e0
        /*0264*/ 	.word	0x000000ff
        /*0268*/ 	.word	0x000001a0
        /*026c*/ 	.short	0x0100
        /*026e*/ 	.byte	0x04
	.zero		1


	//   ....[24]....
        /*0270*/ 	.word	0x000007f0
        /*0274*/ 	.word	0x000000ff
        /*0278*/ 	.word	0x00000060
        /*027c*/ 	.short	0x0100
        /*027e*/ 	.byte	0x04
	.zero		1


	//   ....[25]....
        /*0280*/ 	.word	0x00000800
        /*0284*/ 	.word	0x000000ff
        /*0288*/ 	.word	0x000001a8
        /*028c*/ 	.short	0x0100
        /*028e*/ 	.byte	0x04
	.zero		1


	//   ....[26]....
        /*0290*/ 	.word	0x00000810
        /*0294*/ 	.word	0x000000ff
        /*0298*/ 	.word	0x00000068
        /*029c*/ 	.short	0x0100
        /*029e*/ 	.byte	0x04
	.zero		1


	//   ....[27]....
        /*02a0*/ 	.word	0x00000820
        /*02a4*/ 	.word	0x000000ff
        /*02a8*/ 	.word	0x000001b0
        /*02ac*/ 	.short	0x0100
        /*02ae*/ 	.byte	0x04
	.zero		1


	//   ....[28]....
        /*02b0*/ 	.word	0x00000830
        /*02b4*/ 	.word	0x000000ff
        /*02b8*/ 	.word	0x00000070
        /*02bc*/ 	.short	0x0100
        /*02be*/ 	.byte	0x04
	.zero		1


	//   ....[29]....
        /*02c0*/ 	.word	0x00000840
        /*02c4*/ 	.word	0x000000ff
        /*02c8*/ 	.word	0x000001b8
        /*02cc*/ 	.short	0x0100
        /*02ce*/ 	.byte	0x04
	.zero		1


	//   ....[30]....
        /*02d0*/ 	.word	0x00000850
        /*02d4*/ 	.word	0x000000ff
        /*02d8*/ 	.word	0x00000078
        /*02dc*/ 	.short	0x0100
        /*02de*/ 	.byte	0x04
	.zero		1


	//   ....[31]....
        /*02e0*/ 	.word	0x00000860
        /*02e4*/ 	.word	0x000000ff
        /*02e8*/ 	.word	0x000001c0
        /*02ec*/ 	.short	0x0100
        /*02ee*/ 	.byte	0x04
	.zero		1


	//   ....[32]....
        /*02f0*/ 	.word	0x00000870
        /*02f4*/ 	.word	0x000000ff
        /*02f8*/ 	.word	0x00000080
        /*02fc*/ 	.short	0x0100
        /*02fe*/ 	.byte	0x04
	.zero		1


	//   ....[33]....
        /*0300*/ 	.word	0x00000880
        /*0304*/ 	.word	0x000000ff
        /*0308*/ 	.word	0x000001c8
        /*030c*/ 	.short	0x0100
        /*030e*/ 	.byte	0x04
	.zero		1


	//   ....[34]....
        /*0310*/ 	.word	0x00000890
        /*0314*/ 	.word	0x000000ff
        /*0318*/ 	.word	0x00000088
        /*031c*/ 	.short	0x0100
        /*031e*/ 	.byte	0x04
	.zero		1


	//   ....[35]....
        /*0320*/ 	.word	0x000008a0
        /*0324*/ 	.word	0x000000ff
        /*0328*/ 	.word	0x000001d0
        /*032c*/ 	.short	0x0100
        /*032e*/ 	.byte	0x04
	.zero		1


	//   ....[36]....
        /*0330*/ 	.word	0x000008b0
        /*0334*/ 	.word	0x000000ff
        /*0338*/ 	.word	0x00000090
        /*033c*/ 	.short	0x0100
        /*033e*/ 	.byte	0x04
	.zero		1


	//   ....[37]....
        /*0340*/ 	.word	0x000008c0
        /*0344*/ 	.word	0x000000ff
        /*0348*/ 	.word	0x000001d8
        /*034c*/ 	.short	0x0100
        /*034e*/ 	.byte	0x04
	.zero		1


	//   ....[38]....
        /*0350*/ 	.word	0x000008d0
        /*0354*/ 	.word	0x000000ff
        /*0358*/ 	.word	0x00000098
        /*035c*/ 	.short	0x0100
        /*035e*/ 	.byte	0x04
	.zero		1


	//   ....[39]....
        /*0360*/ 	.word	0x000008e0
        /*0364*/ 	.word	0x000000ff
        /*0368*/ 	.word	0x000001e0
        /*036c*/ 	.short	0x0100
        /*036e*/ 	.byte	0x04
	.zero		1


	//   ....[40]....
        /*0370*/ 	.word	0x000008f0
        /*0374*/ 	.word	0x000000ff
        /*0378*/ 	.word	0x000000a0
        /*037c*/ 	.short	0x0100
        /*037e*/ 	.byte	0x04
	.zero		1


	//   ....[41]....
        /*0380*/ 	.word	0x00000900
        /*0384*/ 	.word	0x000000ff
        /*0388*/ 	.word	0x000001e8
        /*038c*/ 	.short	0x0100
        /*038e*/ 	.byte	0x04
	.zero		1


	//   ....[42]....
        /*0390*/ 	.word	0x00000910
        /*0394*/ 	.word	0x000000ff
        /*0398*/ 	.word	0x000000a8
        /*039c*/ 	.short	0x0100
        /*039e*/ 	.byte	0x04
	.zero		1


	//   ....[43]....
        /*03a0*/ 	.word	0x00000920
        /*03a4*/ 	.word	0x000000ff
        /*03a8*/ 	.word	0x000001f0
        /*03ac*/ 	.short	0x0100
        /*03ae*/ 	.byte	0x04
	.zero		1


	//   ....[44]....
        /*03b0*/ 	.word	0x00000930
        /*03b4*/ 	.word	0x000000ff
        /*03b8*/ 	.word	0x000000b0
        /*03bc*/ 	.short	0x0100
        /*03be*/ 	.byte	0x04
	.zero		1


	//   ....[45]....
        /*03c0*/ 	.word	0x00000940
        /*03c4*/ 	.word	0x000000ff
        /*03c8*/ 	.word	0x000001f8
        /*03cc*/ 	.short	0x0100
        /*03ce*/ 	.byte	0x04
	.zero		1


	//   ....[46]....
        /*03d0*/ 	.word	0x00000950
        /*03d4*/ 	.word	0x000000ff
        /*03d8*/ 	.word	0x000000b8
        /*03dc*/ 	.short	0x0100
        /*03de*/ 	.byte	0x04
	.zero		1


	//   ....[47]....
        /*03e0*/ 	.word	0x00000960
        /*03e4*/ 	.word	0x000000ff
        /*03e8*/ 	.word	0x00000200
        /*03ec*/ 	.short	0x0100
        /*03ee*/ 	.byte	0x04
	.zero		1


	//   ....[48]....
        /*03f0*/ 	.word	0x00000970
        /*03f4*/ 	.word	0x000000ff
        /*03f8*/ 	.word	0x000000c0
        /*03fc*/ 	.short	0x0100
        /*03fe*/ 	.byte	0x04
	.zero		1


	//   ....[49]....
        /*0400*/ 	.word	0x00000980
        /*0404*/ 	.word	0x000000ff
        /*0408*/ 	.word	0x00000208
        /*040c*/ 	.short	0x0100
        /*040e*/ 	.byte	0x04
	.zero		1


	//   ....[50]....
        /*0410*/ 	.word	0x00000990
        /*0414*/ 	.word	0x000000ff
        /*0418*/ 	.word	0x000000c8
        /*041c*/ 	.short	0x0100
        /*041e*/ 	.byte	0x04
	.zero		1


	//   ....[51]....
        /*0420*/ 	.word	0x000009a0
        /*0424*/ 	.word	0x000000ff
        /*0428*/ 	.word	0x00000210
        /*042c*/ 	.short	0x0100
        /*042e*/ 	.byte	0x04
	.zero		1


	//   ....[52]....
        /*0430*/ 	.word	0x000009b0
        /*0434*/ 	.word	0x000000ff
        /*0438*/ 	.word	0x000000d0
        /*043c*/ 	.short	0x0100
        /*043e*/ 	.byte	0x04
	.zero		1


	//   ....[53]....
        /*0440*/ 	.word	0x000009c0
        /*0444*/ 	.word	0x000000ff
        /*0448*/ 	.word	0x00000218
        /*044c*/ 	.short	0x0100
        /*044e*/ 	.byte	0x04
	.zero		1


	//   ....[54]....
        /*0450*/ 	.word	0x000009d0
        /*0454*/ 	.word	0x000000ff
        /*0458*/ 	.word	0x000000d8
        /*045c*/ 	.short	0x0100
        /*045e*/ 	.byte	0x04
	.zero		1


	//   ....[55]....
        /*0460*/ 	.word	0x000009e0
        /*0464*/ 	.word	0x000000ff
        /*0468*/ 	.word	0x00000220
        /*046c*/ 	.short	0x0100
        /*046e*/ 	.byte	0x04
	.zero		1


	//   ....[56]....
        /*0470*/ 	.word	0x000009f0
        /*0474*/ 	.word	0x000000ff
        /*0478*/ 	.word	0x000000e0
        /*047c*/ 	.short	0x0100
        /*047e*/ 	.byte	0x04
	.zero		1


	//   ....[57]....
        /*0480*/ 	.word	0x00000a00
        /*0484*/ 	.word	0x000000ff
        /*0488*/ 	.word	0x00000228
        /*048c*/ 	.short	0x0100
        /*048e*/ 	.byte	0x04
	.zero		1


	//   ....[58]....
        /*0490*/ 	.word	0x00000a10
        /*0494*/ 	.word	0x000000ff
        /*0498*/ 	.word	0x000000e8
        /*049c*/ 	.short	0x0100
        /*049e*/ 	.byte	0x04
	.zero		1


	//   ....[59]....
        /*04a0*/ 	.word	0x00000a20
        /*04a4*/ 	.word	0x000000ff
        /*04a8*/ 	.word	0x00000230
        /*04ac*/ 	.short	0x0100
        /*04ae*/ 	.byte	0x04
	.zero		1


	//   ....[60]....
        /*04b0*/ 	.word	0x00000a30
        /*04b4*/ 	.word	0x000000ff
        /*04b8*/ 	.word	0x000000f0
        /*04bc*/ 	.short	0x0100
        /*04be*/ 	.byte	0x04
	.zero		1


	//   ....[61]....
        /*04c0*/ 	.word	0x00000a40
        /*04c4*/ 	.word	0x000000ff
        /*04c8*/ 	.word	0x00000238
        /*04cc*/ 	.short	0x0100
        /*04ce*/ 	.byte	0x04
	.zero		1


	//   ....[62]....
        /*04d0*/ 	.word	0x00000a50
        /*04d4*/ 	.word	0x000000ff
        /*04d8*/ 	.word	0x000000f8
        /*04dc*/ 	.short	0x0100
        /*04de*/ 	.byte	0x04
	.zero		1


	//   ....[63]....
        /*04e0*/ 	.word	0x00000a60
        /*04e4*/ 	.word	0x000000ff
        /*04e8*/ 	.word	0x00000240
        /*04ec*/ 	.short	0x0100
        /*04ee*/ 	.byte	0x04
	.zero		1


	//   ....[64]....
        /*04f0*/ 	.word	0x00000a70
        /*04f4*/ 	.word	0x000000ff
        /*04f8*/ 	.word	0x00000100
        /*04fc*/ 	.short	0x0100
        /*04fe*/ 	.byte	0x04
	.zero		1


	//   ....[65]....
        /*0500*/ 	.word	0x00000a80
        /*0504*/ 	.word	0x000000ff
        /*0508*/ 	.word	0x00000248
        /*050c*/ 	.short	0x0100
        /*050e*/ 	.byte	0x04
	.zero		1


	//   ....[66]....
        /*0510*/ 	.word	0x00000a90
        /*0514*/ 	.word	0x000000ff
        /*0518*/ 	.word	0x00000108
        /*051c*/ 	.short	0x0100
        /*051e*/ 	.byte	0x04
	.zero		1


	//   ....[67]....
        /*0520*/ 	.word	0x00000aa0
        /*0524*/ 	.word	0x000000ff
        /*0528*/ 	.word	0x00000250
        /*052c*/ 	.short	0x0100
        /*052e*/ 	.byte	0x04
	.zero		1


	//   ....[68]....
        /*0530*/ 	.word	0x00000ab0
        /*0534*/ 	.word	0x000000ff
        /*0538*/ 	.word	0x00000110
        /*053c*/ 	.short	0x0100
        /*053e*/ 	.byte	0x04
	.zero		1


	//   ....[69]....
        /*0540*/ 	.word	0x00000ac0
        /*0544*/ 	.word	0x000000ff
        /*0548*/ 	.word	0x00000258
        /*054c*/ 	.short	0x0100
        /*054e*/ 	.byte	0x04
	.zero		1


	//   ....[70]....
        /*0550*/ 	.word	0x00000ad0
        /*0554*/ 	.word	0x000000ff
        /*0558*/ 	.word	0x00000118
        /*055c*/ 	.short	0x0100
        /*055e*/ 	.byte	0x04
	.zero		1


	//   ....[71]....
        /*0560*/ 	.word	0x00000ae0
        /*0564*/ 	.word	0x000000ff
        /*0568*/ 	.word	0x00000260
        /*056c*/ 	.short	0x0100
        /*056e*/ 	.byte	0x04
	.zero		1


	//   ....[72]....
        /*0570*/ 	.word	0x00000af0
        /*0574*/ 	.word	0x000000ff
        /*0578*/ 	.word	0x00000120
        /*057c*/ 	.short	0x0100
        /*057e*/ 	.byte	0x04
	.zero		1


	//   ....[73]....
        /*0580*/ 	.word	0x00000b00
        /*0584*/ 	.word	0x000000ff
        /*0588*/ 	.word	0x00000268
        /*058c*/ 	.short	0x0100
        /*058e*/ 	.byte	0x04
	.zero		1


	//   ....[74]....
        /*0590*/ 	.word	0x00000b10
        /*0594*/ 	.word	0x000000ff
        /*0598*/ 	.word	0x00000128
        /*059c*/ 	.short	0x0100
        /*059e*/ 	.byte	0x04
	.zero		1


	//   ....[75]....
        /*05a0*/ 	.word	0x00000b20
        /*05a4*/ 	.word	0x000000ff
        /*05a8*/ 	.word	0x00000270
        /*05ac*/ 	.short	0x0100
        /*05ae*/ 	.byte	0x04
	.zero		1


	//   ....[76]....
        /*05b0*/ 	.word	0x00000b30
        /*05b4*/ 	.word	0x000000ff
        /*05b8*/ 	.word	0x00000130
        /*05bc*/ 	.short	0x0100
        /*05be*/ 	.byte	0x04
	.zero		1


	//   ....[77]....
        /*05c0*/ 	.word	0x00000b40
        /*05c4*/ 	.word	0x000000ff
        /*05c8*/ 	.word	0x00000278
        /*05cc*/ 	.short	0x0100
        /*05ce*/ 	.byte	0x04
	.zero		1


	//   ....[78]....
        /*05d0*/ 	.word	0x00000b50
        /*05d4*/ 	.word	0x000000ff
        /*05d8*/ 	.word	0x00000138
        /*05dc*/ 	.short	0x0100
        /*05de*/ 	.byte	0x04
	.zero		1


	//   ....[79]....
        /*05e0*/ 	.word	0x00000b60
        /*05e4*/ 	.word	0x000000ff
        /*05e8*/ 	.word	0x00000280
        /*05ec*/ 	.short	0x0100
        /*05ee*/ 	.byte	0x04
	.zero		1


	//   ....[80]....
        /*05f0*/ 	.word	0x00000b70
        /*05f4*/ 	.word	0x000000ff
        /*05f8*/ 	.word	0x00000140
        /*05fc*/ 	.short	0x0100
        /*05fe*/ 	.byte	0x04
	.zero		1


	//   ....[81]....
        /*0600*/ 	.word	0x00000b80
        /*0604*/ 	.word	0x000000ff
        /*0608*/ 	.word	0x00000288
        /*060c*/ 	.short	0x0100
        /*060e*/ 	.byte	0x04
	.zero		1


	//   ....[82]....
        /*0610*/ 	.word	0x00000cc0
        /*0614*/ 	.word	0x000000ff
        /*0618*/ 	.word	0x00000290
        /*061c*/ 	.short	0x0100
        /*061e*/ 	.byte	0x04
	.zero		1


	//   ....[83]....
        /*0620*/ 	.word	0x00000cd0
        /*0624*/ 	.word	0x000000ff
        /*0628*/ 	.word	0x00000298
        /*062c*/ 	.short	0x0100
        /*062e*/ 	.byte	0x04
	.zero		1


	//   ....[84]....
        /*0630*/ 	.word	0x00000dc0
        /*0634*/ 	.word	0x000000ff
        /*0638*/ 	.word	0x000002a0
        /*063c*/ 	.short	0x0100
        /*063e*/ 	.byte	0x06
	.zero		1


	//   ....[85]....
        /*0640*/ 	.word	0x00000dd0
        /*0644*/ 	.word	0x000000ff
        /*0648*/ 	.word	0x000002a8
        /*064c*/ 	.short	0x0100
        /*064e*/ 	.byte	0x06
	.zero		1


	//   ....[86]....
        /*0650*/ 	.word	0x00000f10
        /*0654*/ 	.word	0x000000ff
        /*0658*/ 	.word	0x000002b0
        /*065c*/ 	.short	0x0100
        /*065e*/ 	.byte	0x06
	.zero		1


	//   ....[87]....
        /*0660*/ 	.word	0x00000f20
        /*0664*/ 	.word	0x000000ff
        /*0668*/ 	.word	0x000002c0
        /*066c*/ 	.short	0x0100
        /*066e*/ 	.byte	0x06
	.zero		1


	//   ....[88]....
        /*0670*/ 	.word	0x00000f30
        /*0674*/ 	.word	0x000000ff
        /*0678*/ 	.word	0x000002b8
        /*067c*/ 	.short	0x0100
        /*067e*/ 	.byte	0x06
	.zero		1


	//   ....[89]....
        /*0680*/ 	.word	0x00000f40
        /*0684*/ 	.word	0x000000ff
        /*0688*/ 	.word	0x000002c8
        /*068c*/ 	.short	0x0100
        /*068e*/ 	.byte	0x06
	.zero		1


	//   ....[90]....
        /*0690*/ 	.word	0x00001070
        /*0694*/ 	.word	0x000000ff
        /*0698*/ 	.word	0x000002d0
        /*069c*/ 	.short	0x0100
        /*069e*/ 	.byte	0x04
	.zero		1


	//   ....[91]....
        /*06a0*/ 	.word	0x00001080
        /*06a4*/ 	.word	0x000000ff
        /*06a8*/ 	.word	0x000002f0
        /*06ac*/ 	.short	0x0100
        /*06ae*/ 	.byte	0x04
	.zero		1


	//   ....[92]....
        /*06b0*/ 	.word	0x00001090
        /*06b4*/ 	.word	0x000000ff
        /*06b8*/ 	.word	0x000002d8
        /*06bc*/ 	.short	0x0100
        /*06be*/ 	.byte	0x04
	.zero		1


	//   ....[93]....
        /*06c0*/ 	.word	0x000010a0
        /*06c4*/ 	.word	0x000000ff
        /*06c8*/ 	.word	0x000002f8
        /*06cc*/ 	.short	0x0100
        /*06ce*/ 	.byte	0x04
	.zero		1


	//   ....[94]....
        /*06d0*/ 	.word	0x000010b0
        /*06d4*/ 	.word	0x000000ff
        /*06d8*/ 	.word	0x000002e0
        /*06dc*/ 	.short	0x0100
        /*06de*/ 	.byte	0x04
	.zero		1


	//   ....[95]....
        /*06e0*/ 	.word	0x000010c0
        /*06e4*/ 	.word	0x000000ff
        /*06e8*/ 	.word	0x00000300
        /*06ec*/ 	.short	0x0100
        /*06ee*/ 	.byte	0x04
	.zero		1


	//   ....[96]....
        /*06f0*/ 	.word	0x000010d0
        /*06f4*/ 	.word	0x000000ff
        /*06f8*/ 	.word	0x000002e8
        /*06fc*/ 	.short	0x0100
        /*06fe*/ 	.byte	0x04
	.zero		1


	//   ....[97]....
        /*0700*/ 	.word	0x000010e0
        /*0704*/ 	.word	0x000000ff
        /*0708*/ 	.word	0x00000308
        /*070c*/ 	.short	0x0100
        /*070e*/ 	.byte	0x04
	.zero		1


	//   ....[98]....
        /*0710*/ 	.word	0x000011e0
        /*0714*/ 	.word	0x000000ff
        /*0718*/ 	.word	0x00000310
        /*071c*/ 	.short	0x0100
        /*071e*/ 	.byte	0x04
	.zero		1


	//   ....[99]....
        /*0720*/ 	.word	0x000011f0
        /*0724*/ 	.word	0x000000ff
        /*0728*/ 	.word	0x00000320
        /*072c*/ 	.short	0x0100
        /*072e*/ 	.byte	0x04
	.zero		1


	//   ....[100]....
        /*0730*/ 	.word	0x00001200
        /*0734*/ 	.word	0x000000ff
        /*0738*/ 	.word	0x00000318
        /*073c*/ 	.short	0x0100
        /*073e*/ 	.byte	0x04
	.zero		1


	//   ....[101]....
        /*0740*/ 	.word	0x00001210
        /*0744*/ 	.word	0x000000ff
        /*0748*/ 	.word	0x00000328
        /*074c*/ 	.short	0x0100
        /*074e*/ 	.byte	0x04
	.zero		1


	//   ....[102]....
        /*0750*/ 	.word	0x00001310
        /*0754*/ 	.word	0x000000ff
        /*0758*/ 	.word	0x00000330
        /*075c*/ 	.short	0x0100
        /*075e*/ 	.byte	0x06
	.zero		1


	//   ....[103]....
        /*0760*/ 	.word	0x00001ef0
        /*0764*/ 	.word	0x00000000
        /*0768*/ 	.word	0x00000320
        /*076c*/ 	.short	0x010a
        /*076e*/ 	.byte	0xff
	.zero		1


	//   ....[104]....
        /*0770*/ 	.word	0x00001f20
        /*0774*/ 	.word	0x00000000
        /*0778*/ 	.word	0x00000310
        /*077c*/ 	.short	0x0101
        /*077e*/ 	.byte	0xff
	.zero		1


	//   ....[105]....
        /*0780*/ 	.word	0x00001fc0
        /*0784*/ 	.word	0x000000ff
        /*0788*/ 	.word	0x00000148
        /*078c*/ 	.short	0x010a
        /*078e*/ 	.byte	0x04
	.zero		1


	//   ....[106]....
        /*0790*/ 	.word	0x00002090
        /*0794*/ 	.word	0x000000ff
        /*0798*/ 	.word	0x00000148
        /*079c*/ 	.short	0x010a
        /*079e*/ 	.byte	0x21
	.zero		1


	//   ....[107]....
        /*07a0*/ 	.word	0x00002240
        /*07a4*/ 	.word	0x000000ff
        /*07a8*/ 	.word	0x00000148
        /*07ac*/ 	.short	0x010a
        /*07ae*/ 	.byte	0x05
	.zero		1


	//   ....[108]....
        /*07b0*/ 	.word	0x00002350
        /*07b4*/ 	.word	0x000000ff
        /*07b8*/ 	.word	0x000002a8
        /*07bc*/ 	.short	0x0101
        /*07be*/ 	.byte	0x0d
	.zero		1


	//   ....[109]....
        /*07c0*/ 	.word	0x00002370
        /*07c4*/ 	.word	0x000000ff
        /*07c8*/ 	.word	0x00000148
        /*07cc*/ 	.short	0x010a
        /*07ce*/ 	.byte	0x04
	.zero		1


	//   ....[110]....
        /*07d0*/ 	.word	0x000023f0
        /*07d4*/ 	.word	0x000000ff
        /*07d8*/ 	.word	0x00000148
        /*07dc*/ 	.short	0x010a
        /*07de*/ 	.byte	0x11
	.zero		1


	//   ....[111]....
        /*07e0*/ 	.word	0x00002590
        /*07e4*/ 	.word	0x000000ff
        /*07e8*/ 	.word	0x00000148
        /*07ec*/ 	.short	0x010a
        /*07ee*/ 	.byte	0x05
	.zero		1


	//   ....[112]....
        /*07f0*/ 	.word	0x000026d0
        /*07f4*/ 	.word	0x00000003
        /*07f8*/ 	.word	0x000002b0
        /*07fc*/ 	.short	0x010a
        /*07fe*/ 	.byte	0xff
	.zero		1


	//   ....[113]....
        /*0800*/ 	.word	0x00002820
        /*0804*/ 	.word	0x00000000
        /*0808*/ 	.word	0x00000000
        /*080c*/ 	.short	0x0101
        /*080e*/ 	.byte	0xff
	.zero		1


	//   ....[114]....
        /*0810*/ 	.word	0x00002dc0
        /*0814*/ 	.word	0x000000ff
        /*0818*/ 	.word	0x00000000
        /*081c*/ 	.short	0x010a
        /*081e*/ 	.byte	0x04
	.zero		1


	//   ....[115]....
        /*0820*/ 	.word	0x00002e50
        /*0824*/ 	.word	0x000000ff
        /*0828*/ 	.word	0x00000000
        /*082c*/ 	.short	0x010a
        /*082e*/ 	.byte	0x05
	.zero		1


	//   ....[116]....
        /*0830*/ 	.word	0x00002ee0
        /*0834*/ 	.word	0x000000ff
        /*0838*/ 	.word	0x00000000
        /*083c*/ 	.short	0x010a
        /*083e*/ 	.byte	0x05
	.zero		1


	//   ....[117]....
        /*0840*/ 	.word	0x00002f70
        /*0844*/ 	.word	0x000000ff
        /*0848*/ 	.word	0x00000000
        /*084c*/ 	.short	0x010a
        /*084e*/ 	.byte	0x05
	.zero		1


	//   ....[118]....
        /*0850*/ 	.word	0x00003000
        /*0854*/ 	.word	0x000000ff
        /*0858*/ 	.word	0x00000000
        /*085c*/ 	.short	0x010a
        /*085e*/ 	.byte	0x05
	.zero		1


	//   ....[119]....
        /*0860*/ 	.word	0x00003090
        /*0864*/ 	.word	0x000000ff
        /*0868*/ 	.word	0x00000000
        /*086c*/ 	.short	0x010a
        /*086e*/ 	.byte	0x05
	.zero		1


	//   ....[120]....
        /*0870*/ 	.word	0x00003120
        /*0874*/ 	.word	0x000000ff
        /*0878*/ 	.word	0x00000000
        /*087c*/ 	.short	0x010a
        /*087e*/ 	.byte	0x05
	.zero		1


	//   ....[121]....
        /*0880*/ 	.word	0x000031b0
        /*0884*/ 	.word	0x000000ff
        /*0888*/ 	.word	0x00000000
        /*088c*/ 	.short	0x010a
        /*088e*/ 	.byte	0x05
	.zero		1


	//   ....[122]....
        /*0890*/ 	.word	0x00003240
        /*0894*/ 	.word	0x000000ff
        /*0898*/ 	.word	0x00000000
        /*089c*/ 	.short	0x010a
        /*089e*/ 	.byte	0x05
	.zero		1


	//   ....[123]....
        /*08a0*/ 	.word	0x000032d0
        /*08a4*/ 	.word	0x000000ff
        /*08a8*/ 	.word	0x00000000
        /*08ac*/ 	.short	0x010a
        /*08ae*/ 	.byte	0x05
	.zero		1


	//   ....[124]....
        /*08b0*/ 	.word	0x00003360
        /*08b4*/ 	.word	0x000000ff
        /*08b8*/ 	.word	0x00000000
        /*08bc*/ 	.short	0x010a
        /*08be*/ 	.byte	0x05
	.zero		1


	//   ....[125]....
        /*08c0*/ 	.word	0x000033f0
        /*08c4*/ 	.word	0x000000ff
        /*08c8*/ 	.word	0x00000000
        /*08cc*/ 	.short	0x010a
        /*08ce*/ 	.byte	0x05
	.zero		1


	//   ....[126]....
        /*08d0*/ 	.word	0x00003480
        /*08d4*/ 	.word	0x000000ff
        /*08d8*/ 	.word	0x00000000
        /*08dc*/ 	.short	0x010a
        /*08de*/ 	.byte	0x05
	.zero		1


	//   ....[127]....
        /*08e0*/ 	.word	0x00003510
        /*08e4*/ 	.word	0x000000ff
        /*08e8*/ 	.word	0x00000000
        /*08ec*/ 	.short	0x010a
        /*08ee*/ 	.byte	0x05
	.zero		1


	//   ....[128]....
        /*08f0*/ 	.word	0x000035a0
        /*08f4*/ 	.word	0x000000ff
        /*08f8*/ 	.word	0x00000000
        /*08fc*/ 	.short	0x010a
        /*08fe*/ 	.byte	0x05
	.zero		1


	//   ....[129]....
        /*0900*/ 	.word	0x00003630
        /*0904*/ 	.word	0x000000ff
        /*0908*/ 	.word	0x00000000
        /*090c*/ 	.short	0x010a
        /*090e*/ 	.byte	0x05
	.zero		1


	//   ....[130]....
        /*0910*/ 	.word	0x000036c0
        /*0914*/ 	.word	0x000000ff
        /*0918*/ 	.word	0x00000000
        /*091c*/ 	.short	0x010a
        /*091e*/ 	.byte	0x05
	.zero		1


	//   ....[131]....
        /*0920*/ 	.word	0x00003750
        /*0924*/ 	.word	0x000000ff
        /*0928*/ 	.word	0x00000000
        /*092c*/ 	.short	0x010a
        /*092e*/ 	.byte	0x05
	.zero		1


	//   ....[132]....
        /*0930*/ 	.word	0x000037e0
        /*0934*/ 	.word	0x000000ff
        /*0938*/ 	.word	0x00000000
        /*093c*/ 	.short	0x010a
        /*093e*/ 	.byte	0x05
	.zero		1


	//   ....[133]....
        /*0940*/ 	.word	0x00003870
        /*0944*/ 	.word	0x000000ff
        /*0948*/ 	.word	0x00000000
        /*094c*/ 	.short	0x010a
        /*094e*/ 	.byte	0x05
	.zero		1


	//   ....[134]....
        /*0950*/ 	.word	0x00003900
        /*0954*/ 	.word	0x000000ff
        /*0958*/ 	.word	0x00000000
        /*095c*/ 	.short	0x010a
        /*095e*/ 	.byte	0x05
	.zero		1


	//   ....[135]....
        /*0960*/ 	.word	0x00003990
        /*0964*/ 	.word	0x000000ff
        /*0968*/ 	.word	0x00000000
        /*096c*/ 	.short	0x010a
        /*096e*/ 	.byte	0x05
	.zero		1


	//   ....[136]....
        /*0970*/ 	.word	0x00003a20
        /*0974*/ 	.word	0x000000ff
        /*0978*/ 	.word	0x00000000
        /*097c*/ 	.short	0x010a
        /*097e*/ 	.byte	0x05
	.zero		1


	//   ....[137]....
        /*0980*/ 	.word	0x00003ab0
        /*0984*/ 	.word	0x000000ff
        /*0988*/ 	.word	0x00000000
        /*098c*/ 	.short	0x010a
        /*098e*/ 	.byte	0x05
	.zero		1


	//   ....[138]....
        /*0990*/ 	.word	0x00003b40
        /*0994*/ 	.word	0x000000ff
        /*0998*/ 	.word	0x00000000
        /*099c*/ 	.short	0x010a
        /*099e*/ 	.byte	0x05
	.zero		1


	//   ....[139]....
        /*09a0*/ 	.word	0x00003bd0
        /*09a4*/ 	.word	0x000000ff
        /*09a8*/ 	.word	0x00000000
        /*09ac*/ 	.short	0x010a
        /*09ae*/ 	.byte	0x05
	.zero		1


	//   ....[140]....
        /*09b0*/ 	.word	0x00003c60
        /*09b4*/ 	.word	0x000000ff
        /*09b8*/ 	.word	0x00000000
        /*09bc*/ 	.short	0x010a
        /*09be*/ 	.byte	0x05
	.zero		1


	//   ....[141]....
        /*09c0*/ 	.word	0x00003cf0
        /*09c4*/ 	.word	0x000000ff
        /*09c8*/ 	.word	0x00000000
        /*09cc*/ 	.short	0x010a
        /*09ce*/ 	.byte	0x05
	.zero		1


	//   ....[142]....
        /*09d0*/ 	.word	0x00003d80
        /*09d4*/ 	.word	0x000000ff
        /*09d8*/ 	.word	0x00000000
        /*09dc*/ 	.short	0x010a
        /*09de*/ 	.byte	0x05
	.zero		1


	//   ....[143]....
        /*09e0*/ 	.word	0x00003e10
        /*09e4*/ 	.word	0x000000ff
        /*09e8*/ 	.word	0x00000000
        /*09ec*/ 	.short	0x010a
        /*09ee*/ 	.byte	0x05
	.zero		1


	//   ....[144]....
        /*09f0*/ 	.word	0x00003ea0
        /*09f4*/ 	.word	0x000000ff
        /*09f8*/ 	.word	0x00000000
        /*09fc*/ 	.short	0x010a
        /*09fe*/ 	.byte	0x05
	.zero		1


	//   ....[145]....
        /*0a00*/ 	.word	0x00003f30
        /*0a04*/ 	.word	0x000000ff
        /*0a08*/ 	.word	0x00000000
        /*0a0c*/ 	.short	0x010a
        /*0a0e*/ 	.byte	0x05
	.zero		1


	//   ....[146]....
        /*0a10*/ 	.word	0x00003fc0
        /*0a14*/ 	.word	0x000000ff
        /*0a18*/ 	.word	0x00000000
        /*0a1c*/ 	.short	0x010a
        /*0a1e*/ 	.byte	0x05
	.zero		1


	//   ....[147]....
        /*0a20*/ 	.word	0x00004050
        /*0a24*/ 	.word	0x000000ff
        /*0a28*/ 	.word	0x00000000
        /*0a2c*/ 	.short	0x010a
        /*0a2e*/ 	.byte	0x05
	.zero		1


	//   ....[148]....
        /*0a30*/ 	.word	0x000040e0
        /*0a34*/ 	.word	0x000000ff
        /*0a38*/ 	.word	0x00000000
        /*0a3c*/ 	.short	0x010a
        /*0a3e*/ 	.byte	0x05
	.zero		1


	//   ....[149]....
        /*0a40*/ 	.word	0x00004170
        /*0a44*/ 	.word	0x000000ff
        /*0a48*/ 	.word	0x00000000
        /*0a4c*/ 	.short	0x010a
        /*0a4e*/ 	.byte	0x05
	.zero		1


	//   ....[150]....
        /*0a50*/ 	.word	0x00004200
        /*0a54*/ 	.word	0x000000ff
        /*0a58*/ 	.word	0x00000000
        /*0a5c*/ 	.short	0x010a
        /*0a5e*/ 	.byte	0x05
	.zero		1


	//   ....[151]....
        /*0a60*/ 	.word	0x00004290
        /*0a64*/ 	.word	0x000000ff
        /*0a68*/ 	.word	0x00000000
        /*0a6c*/ 	.short	0x010a
        /*0a6e*/ 	.byte	0x05
	.zero		1


	//   ....[152]....
        /*0a70*/ 	.word	0x00004320
        /*0a74*/ 	.word	0x000000ff
        /*0a78*/ 	.word	0x00000000
        /*0a7c*/ 	.short	0x010a
        /*0a7e*/ 	.byte	0x05
	.zero		1


	//   ....[153]....
        /*0a80*/ 	.word	0x000043b0
        /*0a84*/ 	.word	0x000000ff
        /*0a88*/ 	.word	0x00000000
        /*0a8c*/ 	.short	0x010a
        /*0a8e*/ 	.byte	0x05
	.zero		1


	//   ....[154]....
        /*0a90*/ 	.word	0x00004450
        /*0a94*/ 	.word	0x00000000
        /*0a98*/ 	.word	0x00000000
        /*0a9c*/ 	.short	0x010a
        /*0a9e*/ 	.byte	0xff
	.zero		1


	//   ....[155]....
        /*0aa0*/ 	.word	0x00004590
        /*0aa4*/ 	.word	0x00000002
        /*0aa8*/ 	.word	0x00000310
        /*0aac*/ 	.short	0x010a
        /*0aae*/ 	.byte	0xff
	.zero		1


	//   ....[156]....
        /*0ab0*/ 	.word	0x00004600
        /*0ab4*/ 	.word	0x00000002
        /*0ab8*/ 	.word	0x00000000
        /*0abc*/ 	.short	0x0101
        /*0abe*/ 	.byte	0xff
	.zero		1


	//   ....[157]....
        /*0ac0*/ 	.word	0x00004620
        /*0ac4*/ 	.word	0x000000ff
        /*0ac8*/ 	.word	0x000002c0
        /*0acc*/ 	.short	0x010a
        /*0ace*/ 	.byte	0x04
	.zero		1


	//   ....[158]....
        /*0ad0*/ 	.word	0x00004740
        /*0ad4*/ 	.word	0x00000002
        /*0ad8*/ 	.word	0x000002b0
        /*0adc*/ 	.short	0x010a
        /*0ade*/ 	.byte	0xff
	.zero		1


	//   ....[159]....
        /*0ae0*/ 	.word	0x00004840
        /*0ae4*/ 	.word	0x00000002
        /*0ae8*/ 	.word	0x00000000
        /*0aec*/ 	.short	0x0101
        /*0aee*/ 	.byte	0xff
	.zero		1


	//   ....[160]....
        /*0af0*/ 	.word	0x000048d0
        /*0af4*/ 	.word	0x000000ff
        /*0af8*/ 	.word	0x000002c0
        /*0afc*/ 	.short	0x0106
        /*0afe*/ 	.byte	0x04
	.zero		1


	//   ....[161]....
        /*0b00*/ 	.word	0x000048f0
        /*0b04*/ 	.word	0x000000ff
        /*0b08*/ 	.word	0x000002c0
        /*0b0c*/ 	.short	0x010a
        /*0b0e*/ 	.byte	0x04
	.zero		1


	//   ....[162]....
        /*0b10*/ 	.word	0x00004980
        /*0b14*/ 	.word	0x000000ff
        /*0b18*/ 	.word	0x000002c0
        /*0b1c*/ 	.short	0x0106
        /*0b1e*/ 	.byte	0x07
	.zero		1


	//   ....[163]....
        /*0b20*/ 	.word	0x000049c0
        /*0b24*/ 	.word	0x00000000
        /*0b28*/ 	.word	0x000002c0
        /*0b2c*/ 	.short	0x010a
        /*0b2e*/ 	.byte	0xff
	.zero		1


	//   ....[164]....
        /*0b30*/ 	.word	0x00004c10
        /*0b34*/ 	.word	0x000000ff
        /*0b38*/ 	.word	0x00000008
        /*0b3c*/ 	.short	0x010a
        /*0b3e*/ 	.byte	0x05
	.zero		1


	//   ....[165]....
        /*0b40*/ 	.word	0x00004c30
        /*0b44*/ 	.word	0x000000ff
        /*0b48*/ 	.word	0x00000008
        /*0b4c*/ 	.short	0x010a
        /*0b4e*/ 	.byte	0x05
	.zero		1


	//   ....[166]....
        /*0b50*/ 	.word	0x00004dc0
        /*0b54*/ 	.word	0x000000ff
        /*0b58*/ 	.word	0x00000008
        /*0b5c*/ 	.short	0x010a
        /*0b5e*/ 	.byte	0x05
	.zero		1


	//   ....[167]....
        /*0b60*/ 	.word	0x00004de0
        /*0b64*/ 	.word	0x000000ff
        /*0b68*/ 	.word	0x00000008
        /*0b6c*/ 	.short	0x010a
        /*0b6e*/ 	.byte	0x05
	.zero		1


	//   ....[168]....
        /*0b70*/ 	.word	0x00004ea0
        /*0b74*/ 	.word	0x000000ff
        /*0b78*/ 	.word	0x00000000
        /*0b7c*/ 	.short	0x0101
        /*0b7e*/ 	.byte	0x04
	.zero		1


	//   ....[169]....
        /*0b80*/ 	.word	0x00005180
        /*0b84*/ 	.word	0x00000000
        /*0b88*/ 	.word	0x000002b0
        /*0b8c*/ 	.short	0x010a
        /*0b8e*/ 	.byte	0xff
	.zero		1


	//   ....[170]....
        /*0b90*/ 	.word	0x00005240
        /*0b94*/ 	.word	0x00000000
        /*0b98*/ 	.word	0x00000000
        /*0b9c*/ 	.short	0x0101
        /*0b9e*/ 	.byte	0xff
	.zero		1


	//   ....[171]....
        /*0ba0*/ 	.word	0x000052f0
        /*0ba4*/ 	.word	0x000000ff
        /*0ba8*/ 	.word	0x00000000
        /*0bac*/ 	.short	0x010a
        /*0bae*/ 	.byte	0x04
	.zero		1


	//   ....[172]....
        /*0bb0*/ 	.word	0x00005300
        /*0bb4*/ 	.word	0x000000ff
        /*0bb8*/ 	.word	0x000002f0
        /*0bbc*/ 	.short	0x010a
        /*0bbe*/ 	.byte	0x13
	.zero		1


	//   ....[173]....
        /*0bc0*/ 	.word	0x000053c0
        /*0bc4*/ 	.word	0x000000ff
        /*0bc8*/ 	.word	0x00000000
        /*0bcc*/ 	.short	0x010a
        /*0bce*/ 	.byte	0x06
	.zero		1


	//   ....[174]....
        /*0bd0*/ 	.word	0x000054e0
        /*0bd4*/ 	.word	0x000000ff
        /*0bd8*/ 	.word	0x00000000
        /*0bdc*/ 	.short	0x010a
        /*0bde*/ 	.byte	0x04
	.zero		1


	//   ....[175]....
        /*0be0*/ 	.word	0x00005700
        /*0be4*/ 	.word	0x000000ff
        /*0be8*/ 	.word	0x00000000
        /*0bec*/ 	.short	0x010a
        /*0bee*/ 	.byte	0x04
	.zero		1


	//   ....[176]....
        /*0bf0*/ 	.word	0x00005790
        /*0bf4*/ 	.word	0x000000ff
        /*0bf8*/ 	.word	0x00000000
        /*0bfc*/ 	.short	0x010a
        /*0bfe*/ 	.byte	0x05
	.zero		1


	//   ....[177]....
        /*0c00*/ 	.word	0x00005820
        /*0c04*/ 	.word	0x000000ff
        /*0c08*/ 	.word	0x00000000
        /*0c0c*/ 	.short	0x010a
        /*0c0e*/ 	.byte	0x05
	.zero		1


	//   ....[178]....
        /*0c10*/ 	.word	0x000058c0
        /*0c14*/ 	.word	0x00000000
        /*0c18*/ 	.word	0x00000000
        /*0c1c*/ 	.short	0x010a
        /*0c1e*/ 	.byte	0xff
	.zero		1


	//   ....[179]....
        /*0c20*/ 	.word	0x00005900
        /*0c24*/ 	.word	0x00000000
        /*0c28*/ 	.word	0x00000000
        /*0c2c*/ 	.short	0x010a
        /*0c2e*/ 	.byte	0xff
	.zero		1


	//   ....[180]....
        /*0c30*/ 	.word	0x00005970
        /*0c34*/ 	.word	0x000000ff
        /*0c38*/ 	.word	0x00000000
        /*0c3c*/ 	.short	0x0101
        /*0c3e*/ 	.byte	0x04
	.zero		1


	//   ....[181]....
        /*0c40*/ 	.word	0x000059b0
        /*0c44*/ 	.word	0x000000ff
        /*0c48*/ 	.word	0x00000330
        /*0c4c*/ 	.short	0x010a
        /*0c4e*/ 	.byte	0x0d
	.zero		1


	//   ....[182]....
        /*0c50*/ 	.word	0x00005a00
        /*0c54*/ 	.word	0x000000ff
        /*0c58*/ 	.word	0x00000000
        /*0c5c*/ 	.short	0x0101
        /*0c5e*/ 	.byte	0x04
	.zero		1


	//   ....[183]....
        /*0c60*/ 	.word	0x00005e80
        /*0c64*/ 	.word	0x00000007
        /*0c68*/ 	.word	0x000002b0
        /*0c6c*/ 	.short	0x010a
        /*0c6e*/ 	.byte	0xff
	.zero		1


	//   ....[184]....
        /*0c70*/ 	.word	0x00005ff0
        /*0c74*/ 	.word	0x00000000
        /*0c78*/ 	.word	0x00000000
        /*0c7c*/ 	.short	0x0101
        /*0c7e*/ 	.byte	0xff
	.zero		1


	//   ....[185]....
        /*0c80*/ 	.word	0x00006460
        /*0c84*/ 	.word	0x000000ff
        /*0c88*/ 	.word	0x000002a8
        /*0c8c*/ 	.short	0x010a
        /*0c8e*/ 	.byte	0x11
	.zero		1


	//   ....[186]....
        /*0c90*/ 	.word	0x000065e0
        /*0c94*/ 	.word	0x000000ff
        /*0c98*/ 	.word	0x00000298
        /*0c9c*/ 	.short	0x010a
        /*0c9e*/ 	.byte	0x11
	.zero		1


	//   ....[187]....
        /*0ca0*/ 	.word	0x000067f0
        /*0ca4*/ 	.word	0x000000ff
        /*0ca8*/ 	.word	0x00000290
        /*0cac*/ 	.short	0x010b
        /*0cae*/ 	.byte	0x11
	.zero		1


	//   ....[188]....
        /*0cb0*/ 	.word	0x00006800
        /*0cb4*/ 	.word	0x000000ff
        /*0cb8*/ 	.word	0x00000000
        /*0cbc*/ 	.short	0x0101
        /*0cbe*/ 	.byte	0x1b
	.zero		1


	//   ....[189]....
        /*0cc0*/ 	.word	0x00006840
        /*0cc4*/ 	.word	0x00000000
        /*0cc8*/ 	.word	0x00000298
        /*0ccc*/ 	.short	0x010a
        /*0cce*/ 	.byte	0xff
	.zero		1


	//   ....[190]....
        /*0cd0*/ 	.word	0x00006b60
        /*0cd4*/ 	.word	0x00000003
        /*0cd8*/ 	.word	0x000002b0
        /*0cdc*/ 	.short	0x010a
        /*0cde*/ 	.byte	0xff
	.zero		1


	//   ....[191]....
        /*0ce0*/ 	.word	0x00006ce0
        /*0ce4*/ 	.word	0x00000000
        /*0ce8*/ 	.word	0x00000000
        /*0cec*/ 	.short	0x0101
        /*0cee*/ 	.byte	0xff
	.zero		1


	//   ....[192]....
        /*0cf0*/ 	.word	0x00007770
        /*0cf4*/ 	.word	0x000000ff
        /*0cf8*/ 	.word	0x00000290
        /*0cfc*/ 	.short	0x010a
        /*0cfe*/ 	.byte	0x2c
	.zero		1


	//   ....[193]....
        /*0d00*/ 	.word	0x00007780
        /*0d04*/ 	.word	0x0000008f
        /*0d08*/ 	.word	0x000002d0
        /*0d0c*/ 	.short	0x010a
        /*0d0e*/ 	.byte	0xff
	.zero		1


	//   ....[194]....
        /*0d10*/ 	.word	0x00007910
        /*0d14*/ 	.word	0x000000ff
        /*0d18*/ 	.word	0x00000290
        /*0d1c*/ 	.short	0x010a
        /*0d1e*/ 	.byte	0x2c
	.zero		1


	//   ....[195]....
        /*0d20*/ 	.word	0x00007a20
        /*0d24*/ 	.word	0x000000ff
        /*0d28*/ 	.word	0x00000000
        /*0d2c*/ 	.short	0x0101
        /*0d2e*/ 	.byte	0x04
	.zero		1


	//   ....[196]....
        /*0d30*/ 	.word	0x00007a80
        /*0d34*/ 	.word	0x0000008f
        /*0d38*/ 	.word	0x000002d0
        /*0d3c*/ 	.short	0x010a
        /*0d3e*/ 	.byte	0xff
	.zero		1


	//   ....[197]....
        /*0d40*/ 	.word	0x00008070
        /*0d44*/ 	.word	0x0000008f
        /*0d48*/ 	.word	0x00000000
        /*0d4c*/ 	.short	0x0101
        /*0d4e*/ 	.byte	0xff
	.zero		1


	//   ....[198]....
        /*0d50*/ 	.word	0x00008ed0
        /*0d54*/ 	.word	0x00000000
        /*0d58*/ 	.word	0x00000320
        /*0d5c*/ 	.short	0x010a
        /*0d5e*/ 	.byte	0xff
	.zero		1


	//   ....[199]....
        /*0d60*/ 	.word	0x00008f30
        /*0d64*/ 	.word	0x00000000
        /*0d68*/ 	.word	0x00000148
        /*0d6c*/ 	.short	0x010a
        /*0d6e*/ 	.byte	0xff
	.zero		1


	//   ....[200]....
        /*0d70*/ 	.word	0x00008f90
        /*0d74*/ 	.word	0x00000000
        /*0d78*/ 	.word	0x00000148
        /*0d7c*/ 	.short	0x010a
        /*0d7e*/ 	.byte	0xff
	.zero		1


	//   ....[201]....
        /*0d80*/ 	.word	0x00008fe0
        /*0d84*/ 	.word	0x00000003
        /*0d88*/ 	.word	0x000002b0
        /*0d8c*/ 	.short	0x010a
        /*0d8e*/ 	.byte	0xff
	.zero		1


	//   ....[202]....
        /*0d90*/ 	.word	0x00009040
        /*0d94*/ 	.word	0x00000000
        /*0d98*/ 	.word	0x00000000
        /*0d9c*/ 	.short	0x010a
        /*0d9e*/ 	.byte	0xff
	.zero		1


	//   ....[203]....
        /*0da0*/ 	.word	0x000090a0
        /*0da4*/ 	.word	0x00000000
        /*0da8*/ 	.word	0x00000000
        /*0dac*/ 	.short	0x010a
        /*0dae*/ 	.byte	0xff
	.zero		1


	//   ....[204]....
        /*0db0*/ 	.word	0x00009100
        /*0db4*/ 	.word	0x00000000
        /*0db8*/ 	.word	0x00000000
        /*0dbc*/ 	.short	0x010a
        /*0dbe*/ 	.byte	0xff
	.zero		1


	//   ....[205]....
        /*0dc0*/ 	.word	0x00009160
        /*0dc4*/ 	.word	0x00000000
        /*0dc8*/ 	.word	0x00000000
        /*0dcc*/ 	.short	0x010a
        /*0dce*/ 	.byte	0xff
	.zero		1


	//   ....[206]....
        /*0dd0*/ 	.word	0x000091c0
        /*0dd4*/ 	.word	0x00000000
        /*0dd8*/ 	.word	0x00000000
        /*0ddc*/ 	.short	0x010a
        /*0dde*/ 	.byte	0xff
	.zero		1


	//   ....[207]....
        /*0de0*/ 	.word	0x00009220
        /*0de4*/ 	.word	0x00000000
        /*0de8*/ 	.word	0x00000000
        /*0dec*/ 	.short	0x010a
        /*0dee*/ 	.byte	0xff
	.zero		1


	//   ....[208]....
        /*0df0*/ 	.word	0x00009280
        /*0df4*/ 	.word	0x00000000
        /*0df8*/ 	.word	0x00000000
        /*0dfc*/ 	.short	0x010a
        /*0dfe*/ 	.byte	0xff
	.zero		1


	//   ....[209]....
        /*0e00*/ 	.word	0x000092e0
        /*0e04*/ 	.word	0x00000000
        /*0e08*/ 	.word	0x00000000
        /*0e0c*/ 	.short	0x010a
        /*0e0e*/ 	.byte	0xff
	.zero		1


	//   ....[210]....
        /*0e10*/ 	.word	0x00009340
        /*0e14*/ 	.word	0x00000000
        /*0e18*/ 	.word	0x00000000
        /*0e1c*/ 	.short	0x010a
        /*0e1e*/ 	.byte	0xff
	.zero		1


	//   ....[211]....
        /*0e20*/ 	.word	0x000093a0
        /*0e24*/ 	.word	0x00000000
        /*0e28*/ 	.word	0x00000000
        /*0e2c*/ 	.short	0x010a
        /*0e2e*/ 	.byte	0xff
	.zero		1


	//   ....[212]....
        /*0e30*/ 	.word	0x00009400
        /*0e34*/ 	.word	0x00000000
        /*0e38*/ 	.word	0x00000000
        /*0e3c*/ 	.short	0x010a
        /*0e3e*/ 	.byte	0xff
	.zero		1


	//   ....[213]....
        /*0e40*/ 	.word	0x00009460
        /*0e44*/ 	.word	0x00000000
        /*0e48*/ 	.word	0x00000000
        /*0e4c*/ 	.short	0x010a
        /*0e4e*/ 	.byte	0xff
	.zero		1


	//   ....[214]....
        /*0e50*/ 	.word	0x000094c0
        /*0e54*/ 	.word	0x00000000
        /*0e58*/ 	.word	0x00000000
        /*0e5c*/ 	.short	0x010a
        /*0e5e*/ 	.byte	0xff
	.zero		1


	//   ....[215]....
        /*0e60*/ 	.word	0x00009520
        /*0e64*/ 	.word	0x00000000
        /*0e68*/ 	.word	0x00000000
        /*0e6c*/ 	.short	0x010a
        /*0e6e*/ 	.byte	0xff
	.zero		1


	//   ....[216]....
        /*0e70*/ 	.word	0x00009580
        /*0e74*/ 	.word	0x00000000
        /*0e78*/ 	.word	0x00000000
        /*0e7c*/ 	.short	0x010a
        /*0e7e*/ 	.byte	0xff
	.zero		1


	//   ....[217]....
        /*0e80*/ 	.word	0x000095e0
        /*0e84*/ 	.word	0x00000000
        /*0e88*/ 	.word	0x00000000
        /*0e8c*/ 	.short	0x010a
        /*0e8e*/ 	.byte	0xff
	.zero		1


	//   ....[218]....
        /*0e90*/ 	.word	0x00009640
        /*0e94*/ 	.word	0x00000000
        /*0e98*/ 	.word	0x00000000
        /*0e9c*/ 	.short	0x010a
        /*0e9e*/ 	.byte	0xff
	.zero		1


	//   ....[219]....
        /*0ea0*/ 	.word	0x000096a0
        /*0ea4*/ 	.word	0x00000000
        /*0ea8*/ 	.word	0x00000000
        /*0eac*/ 	.short	0x010a
        /*0eae*/ 	.byte	0xff
	.zero		1


	//   ....[220]....
        /*0eb0*/ 	.word	0x00009700
        /*0eb4*/ 	.word	0x00000000
        /*0eb8*/ 	.word	0x00000000
        /*0ebc*/ 	.short	0x010a
        /*0ebe*/ 	.byte	0xff
	.zero		1


	//   ....[221]....
        /*0ec0*/ 	.word	0x00009760
        /*0ec4*/ 	.word	0x00000000
        /*0ec8*/ 	.word	0x00000000
        /*0ecc*/ 	.short	0x010a
        /*0ece*/ 	.byte	0xff
	.zero		1


	//   ....[222]....
        /*0ed0*/ 	.word	0x000097c0
        /*0ed4*/ 	.word	0x00000000
        /*0ed8*/ 	.word	0x00000000
        /*0edc*/ 	.short	0x010a
        /*0ede*/ 	.byte	0xff
	.zero		1


	//   ....[223]....
        /*0ee0*/ 	.word	0x00009820
        /*0ee4*/ 	.word	0x00000000
        /*0ee8*/ 	.word	0x00000000
        /*0eec*/ 	.short	0x010a
        /*0eee*/ 	.byte	0xff
	.zero		1


	//   ....[224]....
        /*0ef0*/ 	.word	0x00009880
        /*0ef4*/ 	.word	0x00000000
        /*0ef8*/ 	.word	0x00000000
        /*0efc*/ 	.short	0x010a
        /*0efe*/ 	.byte	0xff
	.zero		1


	//   ....[225]....
        /*0f00*/ 	.word	0x000098e0
        /*0f04*/ 	.word	0x00000000
        /*0f08*/ 	.word	0x00000000
        /*0f0c*/ 	.short	0x010a
        /*0f0e*/ 	.byte	0xff
	.zero		1


	//   ....[226]....
        /*0f10*/ 	.word	0x00009940
        /*0f14*/ 	.word	0x00000000
        /*0f18*/ 	.word	0x00000000
        /*0f1c*/ 	.short	0x010a
        /*0f1e*/ 	.byte	0xff
	.zero		1


	//   ....[227]....
        /*0f20*/ 	.word	0x000099a0
        /*0f24*/ 	.word	0x00000000
        /*0f28*/ 	.word	0x00000000
        /*0f2c*/ 	.short	0x010a
        /*0f2e*/ 	.byte	0xff
	.zero		1


	//   ....[228]....
        /*0f30*/ 	.word	0x00009a00
        /*0f34*/ 	.word	0x00000000
        /*0f38*/ 	.word	0x00000000
        /*0f3c*/ 	.short	0x010a
        /*0f3e*/ 	.byte	0xff
	.zero		1


	//   ....[229]....
        /*0f40*/ 	.word	0x00009a60
        /*0f44*/ 	.word	0x00000000
        /*0f48*/ 	.word	0x00000000
        /*0f4c*/ 	.short	0x010a
        /*0f4e*/ 	.byte	0xff
	.zero		1


	//   ....[230]....
        /*0f50*/ 	.word	0x00009ac0
        /*0f54*/ 	.word	0x00000000
        /*0f58*/ 	.word	0x00000000
        /*0f5c*/ 	.short	0x010a
        /*0f5e*/ 	.byte	0xff
	.zero		1


	//   ....[231]....
        /*0f60*/ 	.word	0x00009b20
        /*0f64*/ 	.word	0x00000000
        /*0f68*/ 	.word	0x00000000
        /*0f6c*/ 	.short	0x010a
        /*0f6e*/ 	.byte	0xff
	.zero		1


	//   ....[232]....
        /*0f70*/ 	.word	0x00009b80
        /*0f74*/ 	.word	0x00000000
        /*0f78*/ 	.word	0x00000000
        /*0f7c*/ 	.short	0x010a
        /*0f7e*/ 	.byte	0xff
	.zero		1


	//   ....[233]....
        /*0f80*/ 	.word	0x00009be0
        /*0f84*/ 	.word	0x00000000
        /*0f88*/ 	.word	0x00000000
        /*0f8c*/ 	.short	0x010a
        /*0f8e*/ 	.byte	0xff
	.zero		1


	//   ....[234]....
        /*0f90*/ 	.word	0x00009c40
        /*0f94*/ 	.word	0x00000000
        /*0f98*/ 	.word	0x00000000
        /*0f9c*/ 	.short	0x010a
        /*0f9e*/ 	.byte	0xff
	.zero		1


	//   ....[235]....
        /*0fa0*/ 	.word	0x00009ca0
        /*0fa4*/ 	.word	0x00000000
        /*0fa8*/ 	.word	0x00000000
        /*0fac*/ 	.short	0x010a
        /*0fae*/ 	.byte	0xff
	.zero		1


	//   ....[236]....
        /*0fb0*/ 	.word	0x00009d00
        /*0fb4*/ 	.word	0x00000000
        /*0fb8*/ 	.word	0x00000000
        /*0fbc*/ 	.short	0x010a
        /*0fbe*/ 	.byte	0xff
	.zero		1


	//   ....[237]....
        /*0fc0*/ 	.word	0x00009d60
        /*0fc4*/ 	.word	0x00000000
        /*0fc8*/ 	.word	0x00000000
        /*0fcc*/ 	.short	0x010a
        /*0fce*/ 	.byte	0xff
	.zero		1


	//   ....[238]....
        /*0fd0*/ 	.word	0x00009dc0
        /*0fd4*/ 	.word	0x00000000
        /*0fd8*/ 	.word	0x00000000
        /*0fdc*/ 	.short	0x010a
        /*0fde*/ 	.byte	0xff
	.zero		1


	//   ....[239]....
        /*0fe0*/ 	.word	0x00009e20
        /*0fe4*/ 	.word	0x00000000
        /*0fe8*/ 	.word	0x00000000
        /*0fec*/ 	.short	0x010a
        /*0fee*/ 	.byte	0xff
	.zero		1


	//   ....[240]....
        /*0ff0*/ 	.word	0x00009e80
        /*0ff4*/ 	.word	0x00000000
        /*0ff8*/ 	.word	0x00000000
        /*0ffc*/ 	.short	0x010a
        /*0ffe*/ 	.byte	0xff
	.zero		1


	//   ....[241]....
        /*1000*/ 	.word	0x00009ee0
        /*1004*/ 	.word	0x00000000
        /*1008*/ 	.word	0x00000000
        /*100c*/ 	.short	0x010a
        /*100e*/ 	.byte	0xff
	.zero		1


	//   ....[242]....
        /*1010*/ 	.word	0x00009f30
        /*1014*/ 	.word	0x00000002
        /*1018*/ 	.word	0x00000310
        /*101c*/ 	.short	0x010a
        /*101e*/ 	.byte	0xff
	.zero		1


	//   ....[243]....
        /*1020*/ 	.word	0x00009f90
        /*1024*/ 	.word	0x00000002
        /*1028*/ 	.word	0x000002c0
        /*102c*/ 	.short	0x010a
        /*102e*/ 	.byte	0xff
	.zero		1


	//   ....[244]....
        /*1030*/ 	.word	0x00009fe0
        /*1034*/ 	.word	0x00000002
        /*1038*/ 	.word	0x000002b0
        /*103c*/ 	.short	0x010a
        /*103e*/ 	.byte	0xff
	.zero		1


	//   ....[245]....
        /*1040*/ 	.word	0x0000a040
        /*1044*/ 	.word	0x00000000
        /*1048*/ 	.word	0x000002c0
        /*104c*/ 	.short	0x010a
        /*104e*/ 	.byte	0xff
	.zero		1


	//   ....[246]....
        /*1050*/ 	.word	0x0000a0a0
        /*1054*/ 	.word	0x00000005
        /*1058*/ 	.word	0x00000008
        /*105c*/ 	.short	0x010a
        /*105e*/ 	.byte	0xff
	.zero		1


	//   ....[247]....
        /*1060*/ 	.word	0x0000a190
        /*1064*/ 	.word	0x00000000
        /*1068*/ 	.word	0x00000008
        /*106c*/ 	.short	0x010a
        /*106e*/ 	.byte	0xff
	.zero		1


	//   ....[248]....
        /*1070*/ 	.word	0x0000a1e0
        /*1074*/ 	.word	0x00000000
        /*1078*/ 	.word	0x000002b0
        /*107c*/ 	.short	0x010a
        /*107e*/ 	.byte	0xff
	.zero		1


	//   ....[249]....
        /*1080*/ 	.word	0x0000a240
        /*1084*/ 	.word	0x00000000
        /*1088*/ 	.word	0x000002f0
        /*108c*/ 	.short	0x010a
        /*108e*/ 	.byte	0xff
	.zero		1


	//   ....[250]....
        /*1090*/ 	.word	0x0000a2a0
        /*1094*/ 	.word	0x00000000
        /*1098*/ 	.word	0x00000000
        /*109c*/ 	.short	0x010a
        /*109e*/ 	.byte	0xff
	.zero		1


	//   ....[251]....
        /*10a0*/ 	.word	0x0000a300
        /*10a4*/ 	.word	0x00000000
        /*10a8*/ 	.word	0x00000000
        /*10ac*/ 	.short	0x010a
        /*10ae*/ 	.byte	0xff
	.zero		1


	//   ....[252]....
        /*10b0*/ 	.word	0x0000a360
        /*10b4*/ 	.word	0x00000000
        /*10b8*/ 	.word	0x00000000
        /*10bc*/ 	.short	0x010a
        /*10be*/ 	.byte	0xff
	.zero		1


	//   ....[253]....
        /*10c0*/ 	.word	0x0000a3c0
        /*10c4*/ 	.word	0x00000000
        /*10c8*/ 	.word	0x00000000
        /*10cc*/ 	.short	0x010a
        /*10ce*/ 	.byte	0xff
	.zero		1


	//   ....[254]....
        /*10d0*/ 	.word	0x0000a420
        /*10d4*/ 	.word	0x00000000
        /*10d8*/ 	.word	0x00000330
        /*10dc*/ 	.short	0x010a
        /*10de*/ 	.byte	0xff
	.zero		1


	//   ....[255]....
        /*10e0*/ 	.word	0x0000a470
        /*10e4*/ 	.word	0x00000007
        /*10e8*/ 	.word	0x000002b0
        /*10ec*/ 	.short	0x010a
        /*10ee*/ 	.byte	0xff
	.zero		1


	//   ....[0]....
        /*10f0*/ 	.word	0x0000a4d0
        /*10f4*/ 	.word	0x00000000
        /*10f8*/ 	.word	0x000002a8
        /*10fc*/ 	.short	0x010a
        /*10fe*/ 	.byte	0xff
	.zero		1


	//   ....[1]....
        /*1100*/ 	.word	0x0000a530
        /*1104*/ 	.word	0x00000000
        /*1108*/ 	.word	0x00000298
        /*110c*/ 	.short	0x010a
        /*110e*/ 	.byte	0xff
	.zero		1


	//   ....[2]....
        /*1110*/ 	.word	0x0000a580
        /*1114*/ 	.word	0x00000003
        /*1118*/ 	.word	0x000002b0
        /*111c*/ 	.short	0x010a
        /*111e*/ 	.byte	0xff
	.zero		1


	//   ....[3]....
        /*1120*/ 	.word	0x0000a5e0
        /*1124*/ 	.word	0x00000000
        /*1128*/ 	.word	0x00000290
        /*112c*/ 	.short	0x010a
        /*112e*/ 	.byte	0xff
	.zero		1


	//   ....[4]....
        /*1130*/ 	.word	0x0000a630
        /*1134*/ 	.word	0x0000008f
        /*1138*/ 	.word	0x000002d0
        /*113c*/ 	.short	0x010a
        /*113e*/ 	.byte	0xff
	.zero		1


	//----- nvinfo : EIATTR_NUM_MBARRIERS
	.align		4
.L_47:
        /*1140*/ 	.byte	0x03, 0x38
        /*1142*/ 	.short	0x0067


	//----- nvinfo : EIATTR_EXIT_INSTR_OFFSETS
	.align		4
        /*1144*/ 	.byte	0x04, 0x1c
        /*1146*/ 	.short	(.L_49 - .L_48)


	//   ....[0]....
.L_48:
        /*1148*/ 	.word	0x00004480


	//   ....[1]....
        /*114c*/ 	.word	0x00004990


	//   ....[2]....
        /*1150*/ 	.word	0x000049f0


	//   ....[3]....
        /*1154*/ 	.word	0x00005c30


	//   ....[4]....
        /*1158*/ 	.word	0x00006870


	//   ....[5]....
        /*115c*/ 	.word	0x000068b0


	//   ....[6]....
        /*1160*/ 	.word	0x00008ec0


	//----- nvinfo : EIATTR_MAX_THREADS
	.align		4
.L_49:
        /*1164*/ 	.byte	0x04, 0x05
        /*1166*/ 	.short	(.L_51 - .L_50)
.L_50:
        /*1168*/ 	.word	0x00000100
        /*116c*/ 	.word	0x00000001
        /*1170*/ 	.word	0x00000001


	//----- nvinfo : EIATTR_CRS_STACK_SIZE
	.align		4
.L_51:
        /*1174*/ 	.byte	0x04, 0x1e
        /*1176*/ 	.short	(.L_53 - .L_52)
.L_52:
        /*1178*/ 	.word	0x00000000


	//----- nvinfo : EIATTR_CBANK_PARAM_SIZE
	.align		4
.L_53:
        /*117c*/ 	.byte	0x03, 0x19
        /*117e*/ 	.short	0x0800


	//----- nvinfo : EIATTR_PARAM_CBANK
	.align		4
        /*1180*/ 	.byte	0x04, 0x0a
        /*1182*/ 	.short	(.L_55 - .L_54)
	.align		4
.L_54:
        /*1184*/ 	.word	index@(.nv.constant0._ZN7cutlass13device_kernelINS_4gemm6kernel13GemmUniversalIN4cute5tupleIJiiiiEEENS1_10collective13CollectiveMmaINS1_35MainloopSm100TmaUmmaWarpSpecializedILi41ELi2ELi4ENS5_IJNS4_1CILi2EEESB_NSA_ILi1EEEEEEEENS5_IJNSA_ILi256EEENSA_ILi64EEENSA_ILi32EEEEEENS_12float_e5m2_tENS5_IJlSC_lEEESJ_SK_NS4_8TiledMMAINS4_8MMA_AtomIJNS4_10MMA_TraitsINS4_25SM100_MMA_F8F6F4_2x1SM_SSEJSJ_SJ_fSF_SG_NS4_17integral_constantINS4_4UMMA5MajorELSR_0EEESS_NSP_INSQ_7ScaleInELST_0EEESU_EEEEEENS4_6LayoutINS5_IJSC_SC_SC_EEENS5_IJNSA_ILi0EEESZ_SZ_EEEEENS5_IJNS4_10UnderscoreES12_S12_EEEEENS4_28SM100_TMA_2SM_LOAD_MULTICASTENS4_14ComposedLayoutINS4_7SwizzleILi1ELi4ELi3EEENS4_18smem_ptr_flag_bitsILi8EEENSX_INS5_IJNSA_ILi8EEESH_EEENS5_IJSH_SC_EEEEEEEvNS4_8identityENS4_18SM100_TMA_2SM_LOADES1F_vS1G_EENS_8epilogue10collective18CollectiveEpilogueINS1J_23Sm100TmaWarpSpecializedILi1ELi1ELi64ELb0ELb0EEEJNS5_IJNSA_ILi128EEESG_SH_EEENS5_IJNSX_IS1O_SC_EENSX_ISG_SC_EEEEESJ_SK_SJ_SK_NS1J_6fusion15FusionCallbacksIS1N_NS1T_17LinearCombinationISJ_fSJ_fLNS_15FloatRoundStyleE2EEES1P_S1S_JEEENS4_5SM1004TMEM4LOAD26SM100_TMEM_LOAD_32dp32b64xENS4_13SM90_TMA_LOADENS16_INS17_ILi2ELi4ELi3EEES1A_NSX_INS5_IJS1B_SG_EEENS5_IJSG_SC_EEEEEEENS4_39AutoVectorizingCopyWithAssumedAlignmentILi128EEENS4_14SM90_TMA_STOREES28_S2A_S2A_EEEvvEEEEvNT_6ParamsE)
        /*1188*/ 	.short	0x0380
        /*118a*/ 	.short	0x0800


	//----- nvinfo : EIATTR_SW_WAR
	.align		4
.L_55:
        /*118c*/ 	.byte	0x04, 0x36
        /*118e*/ 	.short	(.L_57 - .L_56)
.L_56:
        /*1190*/ 	.word	0x00000008
.L_57:


//--------------------- .nv.callgraph             --------------------------
	.section	.nv.callgraph,"",@"SHT_CUDA_CALLGRAPH"
	.align	4
	.sectionentsize	8
	.align		4
        /*0000*/ 	.word	0x00000000
	.align		4
        /*0004*/ 	.word	0xffffffff
	.align		4
        /*0008*/ 	.word	index@(_ZN7cutlass13device_kernelINS_4gemm6kernel13GemmUniversalIN4cute5tupleIJiiiiEEENS1_10collective13CollectiveMmaINS1_35MainloopSm100TmaUmmaWarpSpecializedILi41ELi2ELi4ENS5_IJNS4_1CILi2EEESB_NSA_ILi1EEEEEEEENS5_IJNSA_ILi256EEENSA_ILi64EEENSA_ILi32EEEEEENS_12float_e5m2_tENS5_IJlSC_lEEESJ_SK_NS4_8TiledMMAINS4_8MMA_AtomIJNS4_10MMA_TraitsINS4_25SM100_MMA_F8F6F4_2x1SM_SSEJSJ_SJ_fSF_SG_NS4_17integral_constantINS4_4UMMA5MajorELSR_0EEESS_NSP_INSQ_7ScaleInELST_0EEESU_EEEEEENS4_6LayoutINS5_IJSC_SC_SC_EEENS5_IJNSA_ILi0EEESZ_SZ_EEEEENS5_IJNS4_10UnderscoreES12_S12_EEEEENS4_28SM100_TMA_2SM_LOAD_MULTICASTENS4_14ComposedLayoutINS4_7SwizzleILi1ELi4ELi3EEENS4_18smem_ptr_flag_bitsILi8EEENSX_INS5_IJNSA_ILi8EEESH_EEENS5_IJSH_SC_EEEEEEEvNS4_8identityENS4_18SM100_TMA_2SM_LOADES1F_vS1G_EENS_8epilogue10collective18CollectiveEpilogueINS1J_23Sm100TmaWarpSpecializedILi1ELi1ELi64ELb0ELb0EEEJNS5_IJNSA_ILi128EEESG_SH_EEENS5_IJNSX_IS1O_SC_EENSX_ISG_SC_EEEEESJ_SK_SJ_SK_NS1J_6fusion15FusionCallbacksIS1N_NS1T_17LinearCombinationISJ_fSJ_fLNS_15FloatRoundStyleE2EEES1P_S1S_JEEENS4_5SM1004TMEM4LOAD26SM100_TMEM_LOAD_32dp32b64xENS4_13SM90_TMA_LOADENS16_INS17_ILi2ELi4ELi3EEES1A_NSX_INS5_IJS1B_SG_EEENS5_IJSG_SC_EEEEEEENS4_39AutoVectorizingCopyWithAssumedAlignmentILi128EEENS4_14SM90_TMA_STOREES28_S2A_S2A_EEEvvEEEEvNT_6ParamsE)
	.align		4
        /*000c*/ 	.word	index@(__assertfail)
	.align		4
        /*0010*/ 	.word	0x00000000
	.align		4
        /*0014*/ 	.word	0xfffffffe
	.align		4
        /*0018*/ 	.word	0x00000000
	.align		4
        /*001c*/ 	.word	0xfffffffd
	.align		4
        /*0020*/ 	.word	0x00000000
	.align		4
        /*0024*/ 	.word	0xfffffffc


//--------------------- .nv.constant4             --------------------------
	.section	.nv.constant4,"a",@progbits
	.align	8
	.align		8
.nv.constant4:
        /*0000*/ 	.dword	__assertfail
	.align		8
        /*0008*/ 	.dword	__unnamed_1
	.align		8
        /*0010*/ 	.dword	__unnamed_2
	.align		8
        /*0018*/ 	.dword	_ZN39_INTERNAL_e8d4c9b8_4_k_cu_4629c786_84794cuda3std3__45__cpo5beginE
	.align		8
        /*0020*/ 	.dword	_ZN39_INTERNAL_e8d4c9b8_4_k_cu_4629c786_84794cuda3std3__45__cpo3endE
	.align		8
        /*0028*/ 	.dword	_ZN39_INTERNAL_e8d4c9b8_4_k_cu_4629c786_84794cuda3std3__45__cpo6cbeginE
	.align		8
        /*0030*/ 	.dword	_ZN39_INTERNAL_e8d4c9b8_4_k_cu_4629c786_84794cuda3std3__45__cpo4cendE
	.align		8
        /*0038*/ 	.dword	_ZN39_INTERNAL_e8d4c9b8_4_k_cu_4629c786_84794cuda3std3__441_GLOBAL__N__e8d4c9b8_4_k_cu_4629c786_84796ignoreE
	.align		8
        /*0040*/ 	.dword	_ZN39_INTERNAL_e8d4c9b8_4_k_cu_4629c786_84794cuda3std3__419piecewise_constructE
	.align		8
        /*0048*/ 	.dword	_ZN39_INTERNAL_e8d4c9b8_4_k_cu_4629c786_84794cuda3std3__48in_placeE
	.align		8
        /*0050*/ 	.dword	_ZN39_INTERNAL_e8d4c9b8_4_k_cu_4629c786_84794cuda3std6ranges3__45__cpo4swapE
	.align		8
        /*0058*/ 	.dword	_ZN39_INTERNAL_e8d4c9b8_4_k_cu_4629c786_84794cuda3std6ranges3__45__cpo9iter_moveE
	.align		8
        /*0060*/ 	.dword	_ZN39_INTERNAL_e8d4c9b8_4_k_cu_4629c786_84794cute7productE
	.align		8
        /*0068*/ 	.dword	_ZN39_INTERNAL_e8d4c9b8_4_k_cu_4629c786_84794cute1_E
	.align		8
        /*0070*/ 	.dword	$str$25
	.align		8
        /*0078*/ 	.dword	$str$26
	.align		8
        /*0080*/ 	.dword	$str$27
	.align		8
        /*0088*/ 	.dword	$str$28


//--------------------- .text._ZN7cutlass13device_kernelINS_4gemm6kernel13GemmUniversalIN4cute5tupleIJiiiiEEENS1_10collective13CollectiveMmaINS1_35MainloopSm100TmaUmmaWarpSpecializedILi41ELi2ELi4ENS5_IJNS4_1CILi2EEESB_NSA_ILi1EEEEEEEENS5_IJNSA_ILi256EEENSA_ILi64EEENSA_ILi32EEEEEENS_12float_e5m2_tENS5_IJlSC_lEEESJ_SK_NS4_8TiledMMAINS4_8MMA_AtomIJNS4_10MMA_TraitsINS4_25SM100_MMA_F8F6F4_2x1SM_SSEJSJ_SJ_fSF_SG_NS4_17integral_constantINS4_4UMMA5MajorELSR_0EEESS_NSP_INSQ_7ScaleInELST_0EEESU_EEEEEENS4_6LayoutINS5_IJSC_SC_SC_EEENS5_IJNSA_ILi0EEESZ_SZ_EEEEENS5_IJNS4_10UnderscoreES12_S12_EEEEENS4_28SM100_TMA_2SM_LOAD_MULTICASTENS4_14ComposedLayoutINS4_7SwizzleILi1ELi4ELi3EEENS4_18smem_ptr_flag_bitsILi8EEENSX_INS5_IJNSA_ILi8EEESH_EEENS5_IJSH_SC_EEEEEEEvNS4_8identityENS4_18SM100_TMA_2SM_LOADES1F_vS1G_EENS_8epilogue10collective18CollectiveEpilogueINS1J_23Sm100TmaWarpSpecializedILi1ELi1ELi64ELb0ELb0EEEJNS5_IJNSA_ILi128EEESG_SH_EEENS5_IJNSX_IS1O_SC_EENSX_ISG_SC_EEEEESJ_SK_SJ_SK_NS1J_6fusion15FusionCallbacksIS1N_NS1T_17LinearCombinationISJ_fSJ_fLNS_15FloatRoundStyleE2EEES1P_S1S_JEEENS4_5SM1004TMEM4LOAD26SM100_TMEM_LOAD_32dp32b64xENS4_13SM90_TMA_LOADENS16_INS17_ILi2ELi4ELi3EEES1A_NSX_INS5_IJS1B_SG_EEENS5_IJSG_SC_EEEEEEENS4_39AutoVectorizingCopyWithAssumedAlignmentILi128EEENS4_14SM90_TMA_STOREES28_S2A_S2A_EEEvvEEEEvNT_6ParamsE --------------------------
	.section	.text._ZN7cutlass13device_kernelINS_4gemm6kernel13GemmUniversalIN4cute5tupleIJiiiiEEENS1_10collective13CollectiveMmaINS1_35MainloopSm100TmaUmmaWarpSpecializedILi41ELi2ELi4ENS5_IJNS4_1CILi2EEESB_NSA_ILi1EEEEEEEENS5_IJNSA_ILi256EEENSA_ILi64EEENSA_ILi32EEEEEENS_12float_e5m2_tENS5_IJlSC_lEEESJ_SK_NS4_8TiledMMAINS4_8MMA_AtomIJNS4_10MMA_TraitsINS4_25SM100_MMA_F8F6F4_2x1SM_SSEJSJ_SJ_fSF_SG_NS4_17integral_constantINS4_4UMMA5MajorELSR_0EEESS_NSP_INSQ_7ScaleInELST_0EEESU_EEEEEENS4_6LayoutINS5_IJSC_SC_SC_EEENS5_IJNSA_ILi0EEESZ_SZ_EEEEENS5_IJNS4_10UnderscoreES12_S12_EEEEENS4_28SM100_TMA_2SM_LOAD_MULTICASTENS4_14ComposedLayoutINS4_7SwizzleILi1ELi4ELi3EEENS4_18smem_ptr_flag_bitsILi8EEENSX_INS5_IJNSA_ILi8EEESH_EEENS5_IJSH_SC_EEEEEEEvNS4_8identityENS4_18SM100_TMA_2SM_LOADES1F_vS1G_EENS_8epilogue10collective18CollectiveEpilogueINS1J_23Sm100TmaWarpSpecializedILi1ELi1ELi64ELb0ELb0EEEJNS5_IJNSA_ILi128EEESG_SH_EEENS5_IJNSX_IS1O_SC_EENSX_ISG_SC_EEEEESJ_SK_SJ_SK_NS1J_6fusion15FusionCallbacksIS1N_NS1T_17LinearCombinationISJ_fSJ_fLNS_15FloatRoundStyleE2EEES1P_S1S_JEEENS4_5SM1004TMEM4LOAD26SM100_TMEM_LOAD_32dp32b64xENS4_13SM90_TMA_LOADENS16_INS17_ILi2ELi4ELi3EEES1A_NSX_INS5_IJS1B_SG_EEENS5_IJSG_SC_EEEEEEENS4_39AutoVectorizingCopyWithAssumedAlignmentILi128EEENS4_14SM90_TMA_STOREES28_S2A_S2A_EEEvvEEEEvNT_6ParamsE,"ax",@progbits
	.align	128
.text._ZN7cutlass13device_kernelINS_4gemm6kernel13GemmUniversalIN4cute5tupleIJiiiiEEENS1_10collective13CollectiveMmaINS1_35MainloopSm100TmaUmmaWarpSpecializedILi41ELi2ELi4ENS5_IJNS4_1CILi2EEESB_NSA_ILi1EEEEEEEENS5_IJNSA_ILi256EEENSA_ILi64EEENSA_ILi32EEEEEENS_12float_e5m2_tENS5_IJlSC_lEEESJ_SK_NS4_8TiledMMAINS4_8MMA_AtomIJNS4_10MMA_TraitsINS4_25SM100_MMA_F8F6F4_2x1SM_SSEJSJ_SJ_fSF_SG_NS4_17integral_constantINS4_4UMMA5MajorELSR_0EEESS_NSP_INSQ_7ScaleInELST_0EEESU_EEEEEENS4_6LayoutINS5_IJSC_SC_SC_EEENS5_IJNSA_ILi0EEESZ_SZ_EEEEENS5_IJNS4_10UnderscoreES12_S12_EEEEENS4_28SM100_TMA_2SM_LOAD_MULTICASTENS4_14ComposedLayoutINS4_7SwizzleILi1ELi4ELi3EEENS4_18smem_ptr_flag_bitsILi8EEENSX_INS5_IJNSA_ILi8EEESH_EEENS5_IJSH_SC_EEEEEEEvNS4_8identityENS4_18SM100_TMA_2SM_LOADES1F_vS1G_EENS_8epilogue10collective18CollectiveEpilogueINS1J_23Sm100TmaWarpSpecializedILi1ELi1ELi64ELb0ELb0EEEJNS5_IJNSA_ILi128EEESG_SH_EEENS5_IJNSX_IS1O_SC_EENSX_ISG_SC_EEEEESJ_SK_SJ_SK_NS1J_6fusion15FusionCallbacksIS1N_NS1T_17LinearCombinationISJ_fSJ_fLNS_15FloatRoundStyleE2EEES1P_S1S_JEEENS4_5SM1004TMEM4LOAD26SM100_TMEM_LOAD_32dp32b64xENS4_13SM90_TMA_LOADENS16_INS17_ILi2ELi4ELi3EEES1A_NSX_INS5_IJS1B_SG_EEENS5_IJSG_SC_EEEEEEENS4_39AutoVectorizingCopyWithAssumedAlignmentILi128EEENS4_14SM90_TMA_STOREES28_S2A_S2A_EEEvvEEEEvNT_6ParamsE:
        .type           _ZN7cutlass13device_kernelINS_4gemm6kernel13GemmUniversalIN4cute5tupleIJiiiiEEENS1_10collective13CollectiveMmaINS1_35MainloopSm100TmaUmmaWarpSpecializedILi41ELi2ELi4ENS5_IJNS4_1CILi2EEESB_NSA_ILi1EEEEEEEENS5_IJNSA_ILi256EEENSA_ILi64EEENSA_ILi32EEEEEENS_12float_e5m2_tENS5_IJlSC_lEEESJ_SK_NS4_8TiledMMAINS4_8MMA_AtomIJNS4_10MMA_TraitsINS4_25SM100_MMA_F8F6F4_2x1SM_SSEJSJ_SJ_fSF_SG_NS4_17integral_constantINS4_4UMMA5MajorELSR_0EEESS_NSP_INSQ_7ScaleInELST_0EEESU_EEEEEENS4_6LayoutINS5_IJSC_SC_SC_EEENS5_IJNSA_ILi0EEESZ_SZ_EEEEENS5_IJNS4_10UnderscoreES12_S12_EEEEENS4_28SM100_TMA_2SM_LOAD_MULTICASTENS4_14ComposedLayoutINS4_7SwizzleILi1ELi4ELi3EEENS4_18smem_ptr_flag_bitsILi8EEENSX_INS5_IJNSA_ILi8EEESH_EEENS5_IJSH_SC_EEEEEEEvNS4_8identityENS4_18SM100_TMA_2SM_LOADES1F_vS1G_EENS_8epilogue10collective18CollectiveEpilogueINS1J_23Sm100TmaWarpSpecializedILi1ELi1ELi64ELb0ELb0EEEJNS5_IJNSA_ILi128EEESG_SH_EEENS5_IJNSX_IS1O_SC_EENSX_ISG_SC_EEEEESJ_SK_SJ_SK_NS1J_6fusion15FusionCallbacksIS1N_NS1T_17LinearCombinationISJ_fSJ_fLNS_15FloatRoundStyleE2EEES1P_S1S_JEEENS4_5SM1004TMEM4LOAD26SM100_TMEM_LOAD_32dp32b64xENS4_13SM90_TMA_LOADENS16_INS17_ILi2ELi4ELi3EEES1A_NSX_INS5_IJS1B_SG_EEENS5_IJSG_SC_EEEEEEENS4_39AutoVectorizingCopyWithAssumedAlignmentILi128EEENS4_14SM90_TMA_STOREES28_S2A_S2A_EEEvvEEEEvNT_6ParamsE,@function
        .size           _ZN7cutlass13device_kernelINS_4gemm6kernel13GemmUniversalIN4cute5tupleIJiiiiEEENS1_10collective13CollectiveMmaINS1_35MainloopSm100TmaUmmaWarpSpecializedILi41ELi2ELi4ENS5_IJNS4_1CILi2EEESB_NSA_ILi1EEEEEEEENS5_IJNSA_ILi256EEENSA_ILi64EEENSA_ILi32EEEEEENS_12float_e5m2_tENS5_IJlSC_lEEESJ_SK_NS4_8TiledMMAINS4_8MMA_AtomIJNS4_10MMA_TraitsINS4_25SM100_MMA_F8F6F4_2x1SM_SSEJSJ_SJ_fSF_SG_NS4_17integral_constantINS4_4UMMA5MajorELSR_0EEESS_NSP_INSQ_7ScaleInELST_0EEESU_EEEEEENS4_6LayoutINS5_IJSC_SC_SC_EEENS5_IJNSA_ILi0EEESZ_SZ_EEEEENS5_IJNS4_10UnderscoreES12_S12_EEEEENS4_28SM100_TMA_2SM_LOAD_MULTICASTENS4_14ComposedLayoutINS4_7SwizzleILi1ELi4ELi3EEENS4_18smem_ptr_flag_bitsILi8EEENSX_INS5_IJNSA_ILi8EEESH_EEENS5_IJSH_SC_EEEEEEEvNS4_8identityENS4_18SM100_TMA_2SM_LOADES1F_vS1G_EENS_8epilogue10collective18CollectiveEpilogueINS1J_23Sm100TmaWarpSpecializedILi1ELi1ELi64ELb0ELb0EEEJNS5_IJNSA_ILi128EEESG_SH_EEENS5_IJNSX_IS1O_SC_EENSX_ISG_SC_EEEEESJ_SK_SJ_SK_NS1J_6fusion15FusionCallbacksIS1N_NS1T_17LinearCombinationISJ_fSJ_fLNS_15FloatRoundStyleE2EEES1P_S1S_JEEENS4_5SM1004TMEM4LOAD26SM100_TMEM_LOAD_32dp32b64xENS4_13SM90_TMA_LOADENS16_INS17_ILi2ELi4ELi3EEES1A_NSX_INS5_IJS1B_SG_EEENS5_IJSG_SC_EEEEEEENS4_39AutoVectorizingCopyWithAssumedAlignmentILi128EEENS4_14SM90_TMA_STOREES28_S2A_S2A_EEEvvEEEEvNT_6ParamsE,(.L_x_261 - _ZN7cutlass13device_kernelINS_4gemm6kernel13GemmUniversalIN4cute5tupleIJiiiiEEENS1_10collective13CollectiveMmaINS1_35MainloopSm100TmaUmmaWarpSpecializedILi41ELi2ELi4ENS5_IJNS4_1CILi2EEESB_NSA_ILi1EEEEEEEENS5_IJNSA_ILi256EEENSA_ILi64EEENSA_ILi32EEEEEENS_12float_e5m2_tENS5_IJlSC_lEEESJ_SK_NS4_8TiledMMAINS4_8MMA_AtomIJNS4_10MMA_TraitsINS4_25SM100_MMA_F8F6F4_2x1SM_SSEJSJ_SJ_fSF_SG_NS4_17integral_constantINS4_4UMMA5MajorELSR_0EEESS_NSP_INSQ_7ScaleInELST_0EEESU_EEEEEENS4_6LayoutINS5_IJSC_SC_SC_EEENS5_IJNSA_ILi0EEESZ_SZ_EEEEENS5_IJNS4_10UnderscoreES12_S12_EEEEENS4_28SM100_TMA_2SM_LOAD_MULTICASTENS4_14ComposedLayoutINS4_7SwizzleILi1ELi4ELi3EEENS4_18smem_ptr_flag_bitsILi8EEENSX_INS5_IJNSA_ILi8EEESH_EEENS5_IJSH_SC_EEEEEEEvNS4_8identityENS4_18SM100_TMA_2SM_LOADES1F_vS1G_EENS_8epilogue10collective18CollectiveEpilogueINS1J_23Sm100TmaWarpSpecializedILi1ELi1ELi64ELb0ELb0EEEJNS5_IJNSA_ILi128EEESG_SH_EEENS5_IJNSX_IS1O_SC_EENSX_ISG_SC_EEEEESJ_SK_SJ_SK_NS1J_6fusion15FusionCallbacksIS1N_NS1T_17LinearCombinationISJ_fSJ_fLNS_15FloatRoundStyleE2EEES1P_S1S_JEEENS4_5SM1004TMEM4LOAD26SM100_TMEM_LOAD_32dp32b64xENS4_13SM90_TMA_LOADENS16_INS17_ILi2ELi4ELi3EEES1A_NSX_INS5_IJS1B_SG_EEENS5_IJSG_SC_EEEEEEENS4_39AutoVectorizingCopyWithAssumedAlignmentILi128EEENS4_14SM90_TMA_STOREES28_S2A_S2A_EEEvvEEEEvNT_6ParamsE)
        .other          _ZN7cutlass13device_kernelINS_4gemm6kernel13GemmUniversalIN4cute5tupleIJiiiiEEENS1_10collective13CollectiveMmaINS1_35MainloopSm100TmaUmmaWarpSpecializedILi41ELi2ELi4ENS5_IJNS4_1CILi2EEESB_NSA_ILi1EEEEEEEENS5_IJNSA_ILi256EEENSA_ILi64EEENSA_ILi32EEEEEENS_12float_e5m2_tENS5_IJlSC_lEEESJ_SK_NS4_8TiledMMAINS4_8MMA_AtomIJNS4_10MMA_TraitsINS4_25SM100_MMA_F8F6F4_2x1SM_SSEJSJ_SJ_fSF_SG_NS4_17integral_constantINS4_4UMMA5MajorELSR_0EEESS_NSP_INSQ_7ScaleInELST_0EEESU_EEEEEENS4_6LayoutINS5_IJSC_SC_SC_EEENS5_IJNSA_ILi0EEESZ_SZ_EEEEENS5_IJNS4_10UnderscoreES12_S12_EEEEENS4_28SM100_TMA_2SM_LOAD_MULTICASTENS4_14ComposedLayoutINS4_7SwizzleILi1ELi4ELi3EEENS4_18smem_ptr_flag_bitsILi8EEENSX_INS5_IJNSA_ILi8EEESH_EEENS5_IJSH_SC_EEEEEEEvNS4_8identityENS4_18SM100_TMA_2SM_LOADES1F_vS1G_EENS_8epilogue10collective18CollectiveEpilogueINS1J_23Sm100TmaWarpSpecializedILi1ELi1ELi64ELb0ELb0EEEJNS5_IJNSA_ILi128EEESG_SH_EEENS5_IJNSX_IS1O_SC_EENSX_ISG_SC_EEEEESJ_SK_SJ_SK_NS1J_6fusion15FusionCallbacksIS1N_NS1T_17LinearCombinationISJ_fSJ_fLNS_15FloatRoundStyleE2EEES1P_S1S_JEEENS4_5SM1004TMEM4LOAD26SM100_TMEM_LOAD_32dp32b64xENS4_13SM90_TMA_LOADENS16_INS17_ILi2ELi4ELi3EEES1A_NSX_INS5_IJS1B_SG_EEENS5_IJSG_SC_EEEEEEENS4_39AutoVectorizingCopyWithAssumedAlignmentILi128EEENS4_14SM90_TMA_STOREES28_S2A_S2A_EEEvvEEEEvNT_6ParamsE,@"STO_CUDA_ENTRY STV_DEFAULT"
_ZN7cutlass13device_kernelINS_4gemm6kernel13GemmUniversalIN4cute5tupleIJiiiiEEENS1_10collective13CollectiveMmaINS1_35MainloopSm100TmaUmmaWarpSpecializedILi41ELi2ELi4ENS5_IJNS4_1CILi2EEESB_NSA_ILi1EEEEEEEENS5_IJNSA_ILi256EEENSA_ILi64EEENSA_ILi32EEEEEENS_12float_e5m2_tENS5_IJlSC_lEEESJ_SK_NS4_8TiledMMAINS4_8MMA_AtomIJNS4_10MMA_TraitsINS4_25SM100_MMA_F8F6F4_2x1SM_SSEJSJ_SJ_fSF_SG_NS4_17integral_constantINS4_4UMMA5MajorELSR_0EEESS_NSP_INSQ_7ScaleInELST_0EEESU_EEEEEENS4_6LayoutINS5_IJSC_SC_SC_EEENS5_IJNSA_ILi0EEESZ_SZ_EEEEENS5_IJNS4_10UnderscoreES12_S12_EEEEENS4_28SM100_TMA_2SM_LOAD_MULTICASTENS4_14ComposedLayoutINS4_7SwizzleILi1ELi4ELi3EEENS4_18smem_ptr_flag_bitsILi8EEENSX_INS5_IJNSA_ILi8EEESH_EEENS5_IJSH_SC_EEEEEEEvNS4_8identityENS4_18SM100_TMA_2SM_LOADES1F_vS1G_EENS_8epilogue10collective18CollectiveEpilogueINS1J_23Sm100TmaWarpSpecializedILi1ELi1ELi64ELb0ELb0EEEJNS5_IJNSA_ILi128EEESG_SH_EEENS5_IJNSX_IS1O_SC_EENSX_ISG_SC_EEEEESJ_SK_SJ_SK_NS1J_6fusion15FusionCallbacksIS1N_NS1T_17LinearCombinationISJ_fSJ_fLNS_15FloatRoundStyleE2EEES1P_S1S_JEEENS4_5SM1004TMEM4LOAD26SM100_TMEM_LOAD_32dp32b64xENS4_13SM90_TMA_LOADENS16_INS17_ILi2ELi4ELi3EEES1A_NSX_INS5_IJS1B_SG_EEENS5_IJSG_SC_EEEEEEENS4_39AutoVectorizingCopyWithAssumedAlignmentILi128EEENS4_14SM90_TMA_STOREES28_S2A_S2A_EEEvvEEEEvNT_6ParamsE:
[----:B------:R-:W1:Y:S01]  /*0000*/  LDC R1, c[0x0][0x37c] ;  /* 0x0000df00ff017b82 */ /* 0x000e620000000800 */
[----:B------:R-:W2:Y:S01]  /*0010*/  S2R R131, SR_TID.X ;  /* 0x0000000000837919 */ /* 0x000ea20000002100 */
[----:B------:R-:W3:Y:S06]  /*0020*/  LDCU.64 UR8, c[0x0][0x890] ;  /* 0x00011200ff0877ac */ /* 0x000eec0008000a00 */
[----:B------:R-:W4:Y:S01]  /*0030*/  S2UR UR4, SR_CgaCtaId ;  /* 0x00000000000479c3 */ /* 0x000f220000008800 */
[----:B------:R-:W-:Y:S02]  /*0040*/  PRMT R141, RZ, 0x7610, R141 ;  /* 0x00007610ff8d7816 */ /* 0x000fe4000000008d */
[----:B------:R-:W-:Y:S01]  /*0050*/  ELECT P1, URZ, PT ;  /* 0x0000000000ff782f */ /* 0x000fe20003820000 */
[----:B---3--:R-:W-:-:S04]  /*0060*/  UISETP.NE.U32.AND UP0, UPT, UR8, URZ, UPT ;  /* 0x000000ff0800728c */ /* 0x008fc8000bf05070 */
[----:B------:R-:W-:Y:S02]  /*0070*/  UISETP.NE.AND.EX UP0, UPT, UR9, URZ, UPT, UP0 ;  /* 0x000000ff0900728c */ /* 0x000fe4000bf05300 */
[----:B----4-:R-:W-:Y:S02]  /*0080*/  ULOP3.LUT UR27, UR4, 0x1, URZ, 0xc0, !UPT ;  /* 0x00000001041b7892 */ /* 0x010fe4000f8ec0ff */
[----:B------:R-:W-:Y:S01]  /*0090*/  ULOP3.LUT UR29, UR4, 0x1, URZ, 0x3c, !UPT ;  /* 0x00000001041d7892 */ /* 0x000fe2000f8e3cff */
[----:B--2---:R-:W-:-:S05]  /*00a0*/  SHF.R.U32.HI R142, RZ, 0x5, R131 ;  /* 0x00000005ff8e7819 */ /* 0x004fca0000011683 */
[----:B------:R-:W2:Y:S02]  /*00b0*/  SHFL.IDX PT, R0, R142, RZ, 0x1f ;  /* 0x00001fff8e007589 */ /* 0x000ea400000e0000 */
[----:B--2---:R-:W-:Y:S01]  /*00c0*/  R2UR UR13, R0 ;  /* 0x00000000000d72ca */ /* 0x004fe200000e0000 */
[----:B-1----:R-:W-:-:S14]  /*00d0*/  BRA.U UP0, `(.L_x_0) ;  /* 0x0000000100307547 */ /* 0x002fdc000b800000 */
[----:B------:R-:W1:Y:S02]  /*00e0*/  LDCU.64 UR4, c[0x0][0x888] ;  /* 0x00011100ff0477ac */ /* 0x000e640008000a00 */
[----:B-1----:R-:W-:-:S04]  /*00f0*/  UISETP.NE.U32.AND UP0, UPT, UR4, URZ, UPT ;  /* 0x000000ff0400728c */ /* 0x002fc8000bf05070 */
[----:B------:R-:W-:-:S09]  /*0100*/  UISETP.NE.AND.EX UP0, UPT, UR5, URZ, UPT, UP0 ;  /* 0x000000ff0500728c */ /* 0x000fd2000bf05300 */
[----:B------:R-:W-:Y:S05]  /*0110*/  BRA.U !UP0, `(.L_x_1) ;  /* 0x0000000108147547 */ /* 0x000fea000b800000 */
[----:B------:R-:W1:Y:S01]  /*0120*/  LDC.64 R2, c[0x0][0x888] ;  /* 0x00022200ff027b82 */ /* 0x000e620000000a00 */
[----:B------:R-:W1:Y:S02]  /*0130*/  LDCU.64 UR4, c[0x0][0x358] ;  /* 0x00006b00ff0477ac */ /* 0x000e640008000a00 */
[----:B-1----:R1:W5:Y:S01]  /*0140*/  LDG.E R71, desc[UR4][R2.64] ;  /* 0x0000000402477981 */ /* 0x002362000c1e1900 */
[----:B------:R-:W-:Y:S01]  /*0150*/  HFMA2 R141, -RZ, RZ, 0, 5.9604644775390625e-08 ;  /* 0x00000001ff8d7431 */ /* 0x000fe200000001ff */
[----:B------:R-:W-:Y:S05]  /*0160*/  BRA `(.L_x_0) ;  /* 0x00000000000c7947 */ /* 0x000fea0003800000 */
.L_x_1:
[----:B------:R-:W1:Y:S01]  /*0170*/  LDCU UR4, c[0x0][0x880] ;  /* 0x00011000ff0477ac */ /* 0x000e620008000800 */
[----:B------:R-:W-:Y:S01]  /*0180*/  HFMA2 R141, -RZ, RZ, 0, 5.9604644775390625e-08 ;  /* 0x00000001ff8d7431 */ /* 0x000fe200000001ff */
[----:B-1----:R-:W-:-:S07]  /*0190*/  MOV R71, UR4 ;  /* 0x0000000400477c02 */ /* 0x002fce0008000f00 */
.L_x_0:
[----:B------:R-:W2:Y:S02]  /*01a0*/  LDCU.64 UR4, c[0x0][0x8b0] ;  /* 0x00011600ff0477ac */ /* 0x000ea40008000a00 */
[----:B--2---:R-:W-:-:S04]  /*01b0*/  UISETP.NE.U32.AND UP0, UPT, UR4, URZ, UPT ;  /* 0x000000ff0400728c */ /* 0x004fc8000bf05070 */
[----:B------:R-:W-:-:S09]  /*01c0*/  UISETP.NE.AND.EX UP0, UPT, UR5, URZ, UPT, UP0 ;  /* 0x000000ff0500728c */ /* 0x000fd2000bf05300 */
[----:B------:R-:W-:Y:S05]  /*01d0*/  BRA.U UP0, `(.L_x_2) ;  /* 0x0000000100287547 */ /* 0x000fea000b800000 */
[----:B------:R-:W2:Y:S02]  /*01e0*/  LDCU.64 UR4, c[0x0][0x8a8] ;  /* 0x00011500ff0477ac */ /* 0x000ea40008000a00 */
[----:B--2---:R-:W-:-:S04]  /*01f0*/  UISETP.NE.U32.AND UP0, UPT, UR4, URZ, UPT ;  /* 0x000000ff0400728c */ /* 0x004fc8000bf05070 */
[----:B------:R-:W-:-:S09]  /*0200*/  UISETP.NE.AND.EX UP0, UPT, UR5, URZ, UPT, UP0 ;  /* 0x000000ff0500728c */ /* 0x000fd2000bf05300 */
[----:B------:R-:W-:Y:S05]  /*0210*/  BRA.U !UP0, `(.L_x_3) ;  /* 0x0000000108107547 */ /* 0x000fea000b800000 */
[----:B-1----:R-:W1:Y:S01]  /*0220*/  LDC.64 R2, c[0x0][0x8a8] ;  /* 0x00022a00ff027b82 */ /* 0x002e620000000a00 */
[----:B------:R-:W1:Y:S02]  /*0230*/  LDCU.64 UR4, c[0x0][0x358] ;  /* 0x00006b00ff0477ac */ /* 0x000e640008000a00 */
[----:B-1----:R2:W5:Y:S01]  /*0240*/  LDG.E R70, desc[UR4][R2.64] ;  /* 0x0000000402467981 */ /* 0x002562000c1e1900 */
[----:B------:R-:W-:Y:S05]  /*0250*/  BRA `(.L_x_2) ;  /* 0x0000000000087947 */ /* 0x000fea0003800000 */
.L_x_3:
[----:B------:R-:W2:Y:S02]  /*0260*/  LDCU UR4, c[0x0][0x8a0] ;  /* 0x00011400ff0477ac */ /* 0x000ea40008000800 */
[----:B--2---:R-:W-:Y:S02]  /*0270*/  MOV R70, UR4 ;  /* 0x0000000400467c02 */ /* 0x004fe40008000f00 */
.L_x_2:
[----:B------:R-:W-:Y:S01]  /*0280*/  IMAD.U32 R0, RZ, RZ, UR13 ;  /* 0x0000000dff007e24 */ /* 0x000fe2000f8e00ff */
[----:B------:R-:W-:Y:S04]  /*0290*/  BSSY.RECONVERGENT B0, `(.L_x_4) ;  /* 0x000000c000007945 */ /* 0x000fe80003800200 */
[C---:B------:R-:W-:Y:S02]  /*02a0*/  ISETP.NE.OR P2, PT, R0.reuse, 0x1, !P1 ;  /* 0x000000010000780c */ /* 0x040fe40004f45670 */
[----:B------:R-:W-:-:S11]  /*02b0*/  ISETP.NE.OR P0, PT, R0, 0x3, !P1 ;  /* 0x000000030000780c */ /* 0x000fd60004f05670 */
[----:B------:R-:W-:Y:S05]  /*02c0*/  @P2 BRA `(.L_x_5) ;  /* 0x0000000000202947 */ /* 0x000fea0003800000 */
[----:B------:R-:W3:Y:S02]  /*02d0*/  LDCU.64 UR4, c[0x0][0x348] ;  /* 0x00006900ff0477ac */ /* 0x000ee40008000a00 */
[----:B---3--:R-:W-:Y:S02]  /*02e0*/  UIADD3 UR6, UP1, UPT, UR4, 0x80, URZ ;  /* 0x0000008004067890 */ /* 0x008fe4000ff3e0ff */
[----:B------:R-:W-:Y:S02]  /*02f0*/  UIADD3 UR4, UP0, UPT, UR4, 0x180, URZ ;  /* 0x0000018004047890 */ /* 0x000fe4000ff1e0ff */
[----:B------:R-:W-:Y:S02]  /*0300*/  UIADD3.X UR7, UPT, UPT, URZ, UR5, URZ, UP1, !UPT ;  /* 0x00000005ff077290 */ /* 0x000fe40008ffe4ff */
[----:B------:R-:W-:-:S07]  /*0310*/  UIADD3.X UR5, UPT, UPT, URZ, UR5, URZ, UP0, !UPT ;  /* 0x00000005ff057290 */ /* 0x000fce00087fe4ff */
[----:B------:R3:W-:Y:S02]  /*0320*/  UTMACCTL.PF [UR6] ;  /* 0x00000000060079b9 */ /* 0x0007e40008040000 */
[----:B------:R3:W-:Y:S02]  /*0330*/  UTMACCTL.PF [UR4] ;  /* 0x00000000040079b9 */ /* 0x0007e40008040000 */
[----:B---3--:R-:W-:Y:S01]  /*0340*/  NOP ;  /* 0x0000000000007918 */ /* 0x008fe20000000000 */
.L_x_5:
[----:B------:R-:W-:Y:S05]  /*0350*/  BSYNC.RECONVERGENT B0 ;  /* 0x0000000000007941 */ /* 0x000fea0003800200 */
.L_x_4:
[----:B------:R-:W-:Y:S04]  /*0360*/  BSSY.RECONVERGENT B0, `(.L_x_6) ;  /* 0x000000a000007945 */ /* 0x000fe80003800200 */
        /* <DEDUP_REMOVED lines=9> */
.L_x_7:
[----:B------:R-:W-:Y:S05]  /*0400*/  BSYNC.RECONVERGENT B0 ;  /* 0x0000000000007941 */ /* 0x000fea0003800200 */
.L_x_6:
[----:B------:R-:W3:Y:S01]  /*0410*/  LDCU.64 UR4, c[0x0][0x888] ;  /* 0x00011100ff0477ac */ /* 0x000ee20008000a00 */
[----:B------:R-:W-:Y:S02]  /*0420*/  UISETP.EQ.U32.AND UP1, UPT, UR8, URZ, UPT ;  /* 0x000000ff0800728c */ /* 0x000fe4000bf22070 */
[----:B------:R-:W-:Y:S02]  /*0430*/  UPLOP3.LUT UP3, UPT, UPT, UPT, UPT, 0x80, 0x8 ;  /* 0x000000000008789c */ /* 0x000fe40003f6f070 */
[----:B---3--:R-:W-:-:S04]  /*0440*/  UISETP.NE.U32.AND UP0, UPT, UR4, URZ, UPT ;  /* 0x000000ff0400728c */ /* 0x008fc8000bf05070 */
[----:B------:R-:W-:-:S04]  /*0450*/  UISETP.NE.AND.EX UP0, UPT, UR5, URZ, UPT, UP0 ;  /* 0x000000ff0500728c */ /* 0x000fc8000bf05300 */
[----:B------:R-:W-:-:S04]  /*0460*/  UISETP.EQ.OR.EX UP2, UPT, UR9, URZ, !UP0, UP1 ;  /* 0x000000ff0900728c */ /* 0x000fc8000c742710 */
[----:B------:R-:W-:-:S05]  /*0470*/  UP2UR UR60, UPR, URZ, 0x4 ;  /* 0x00000004ff3c7883 */ /* 0x000fca0008000000 */
[----:B------:R-:W-:Y:S07]  /*0480*/  BRA.U !UP2, `(.L_x_8) ;  /* 0x000000010a207547 */ /* 0x000fee000b800000 */
[----:B------:R-:W-:Y:S01]  /*0490*/  UISETP.NE.U32.AND UP1, UPT, UR8, URZ, UPT ;  /* 0x000000ff0800728c */ /* 0x000fe2000bf25070 */
[----:B-----5:R-:W-:Y:S01]  /*04a0*/  FSETP.NEU.AND P0, PT, R71, RZ, PT ;  /* 0x000000ff4700720b */ /* 0x020fe20003f0d000 */
[----:B------:R-:W-:Y:S02]  /*04b0*/  USEL UR4, URZ, 0xffffffff, UP0 ;  /* 0xffffffffff047887 */ /* 0x000fe40008000000 */
[----:B------:R-:W-:-:S10]  /*04c0*/  UISETP.NE.AND.EX UP1, UPT, UR9, URZ, UPT, UP1 ;  /* 0x000000ff0900728c */ /* 0x000fd4000bf25310 */
[----:B------:R-:W-:Y:S01]  /*04d0*/  VOTEU.ANY UP0, P0 ;  /* 0x0000000000ff7886 */ /* 0x000fe20000000100 */
[----:B------:R-:W-:-:S04]  /*04e0*/  @!UP1 USEL UR4, URZ, 0xffffffff, UP0 ;  /* 0xffffffffff049887 */ /* 0x000fc80008000000 */
[----:B------:R-:W-:-:S04]  /*04f0*/  ULOP3.LUT UR4, UR4, 0x1, URZ, 0xc0, !UPT ;  /* 0x0000000104047892 */ /* 0x000fc8000f8ec0ff */
[----:B------:R-:W-:-:S11]  /*0500*/  UISETP.NE.U32.AND UP3, UPT, UR4, 0x1, UPT ;  /* 0x000000010400788c */ /* 0x000fd6000bf65070 */
.L_x_8:
[----:B------:R-:W3:Y:S01]  /*0510*/  SHFL.IDX PT, R0, R142, RZ, 0x1f ;  /* 0x00001fff8e007589 */ /* 0x000ee200000e0000 */
[----:B------:R-:W-:-:S04]  /*0520*/  UISETP.NE.AND UP0, UPT, UR13, 0x2, UPT ;  /* 0x000000020d00788c */ /* 0x000fc8000bf05270 */
[----:B------:R-:W-:Y:S02]  /*0530*/  UISETP.EQ.AND UP1, UPT, UR27, URZ, !UP0 ;  /* 0x000000ff1b00728c */ /* 0x000fe4000c722270 */
[----:B------:R-:W-:-:S04]  /*0540*/  USEL UR34, URZ, 0x1, UP0 ;  /* 0x00000001ff227887 */ /* 0x000fc80008000000 */
[----:B------:R-:W-:Y:S02]  /*0550*/  PLOP3.LUT P3, PT, P1, PT, UP1, 0x80, 0x8 ;  /* 0x000000000008781c */ /* 0x000fe40000f6f018 */
[----:B---3--:R-:W-:-:S13]  /*0560*/  ISETP.NE.AND P0, PT, R0, RZ, PT ;  /* 0x000000ff0000720c */ /* 0x008fda0003f05270 */
[----:B------:R-:W-:Y:S05]  /*0570*/  @P0 BRA `(.L_x_9) ;  /* 0x00000004008c0947 */ /* 0x000fea0003800000 */
[----:B------:R-:W-:Y:S01]  /*0580*/  ELECT P0, URZ, PT ;  /* 0x0000000000ff782f */ /* 0x000fe20003800000 */
[----:B------:R-:W-:-:S12]  /*0590*/  BSSY.RECONVERGENT B0, `(.L_x_9) ;  /* 0x0000061000007945 */ /* 0x000fd80003800200 */
[----:B------:R-:W-:Y:S05]  /*05a0*/  @!P0 BRA `(.L_x_10) ;  /* 0x00000004007c8947 */ /* 0x000fea0003800000 */
[----:B------:R-:W3:Y:S01]  /*05b0*/  S2UR UR5, SR_CgaCtaId ;  /* 0x00000000000579c3 */ /* 0x000ee20000008800 */
[----:B------:R-:W-:Y:S01]  /*05c0*/  UMOV UR4, 0x400 ;  /* 0x0000040000047882 */ /* 0x000fe20000000000 */
[----:B------:R-:W-:Y:S01]  /*05d0*/  UMOV UR8, 0x1 ;  /* 0x0000000100087882 */ /* 0x000fe20000000000 */
[----:B------:R-:W-:Y:S01]  /*05e0*/  UMOV UR6, 0x2 ;  /* 0x0000000200067882 */ /* 0x000fe20000000000 */
[----:B------:R-:W-:-:S04]  /*05f0*/  UIADD3 UR8, UPT, UPT, -UR8, 0x100000, URZ ;  /* 0x0010000008087890 */ /* 0x000fc8000fffe1ff */
[----:B------:R-:W-:Y:S02]  /*0600*/  USHF.L.U32 UR9, UR8, 0xb, URZ ;  /* 0x0000000b08097899 */ /* 0x000fe400080006ff */
[----:B------:R-:W-:Y:S02]  /*0610*/  USHF.L.U32 UR8, UR8, 0x1, URZ ;  /* 0x0000000108087899 */ /* 0x000fe400080006ff */
[----:B------:R-:W-:-:S04]  /*0620*/  UIADD3 UR6, UPT, UPT, -UR6, 0x100000, URZ ;  /* 0x0010000006067890 */ /* 0x000fc8000fffe1ff */
[----:B------:R-:W-:Y:S02]  /*0630*/  USHF.L.U32 UR7, UR6, 0xb, URZ ;  /* 0x0000000b06077899 */ /* 0x000fe400080006ff */
[----:B------:R-:W-:Y:S02]  /*0640*/  USHF.L.U32 UR6, UR6, 0x1, URZ ;  /* 0x0000000106067899 */ /* 0x000fe400080006ff */
[----:B---3--:R-:W-:Y:S01]  /*0650*/  ULEA UR4, UR5, UR4, 0x18 ;  /* 0x0000000405047291 */ /* 0x008fe2000f8ec0ff */
[----:B------:R-:W3:Y:S11]  /*0660*/  FENCE.VIEW.ASYNC.S ;  /* 0x00000000000073c6 */ /* 0x000ef60000000000 */
[----:B---3--:R3:W4:Y:S01]  /*0670*/  SYNCS.EXCH.64 URZ, [UR4], UR8 ;  /* 0x0000000804ff75b2 */ /* 0x0087220008000100 */
[----:B------:R3:W1:Y:S01]  /*0680*/  SYNCS.EXCH.64 URZ, [UR4+0x148], UR6 ;  /* 0x0001480604ff75b2 */ /* 0x0006620008000100 */
        /* <DEDUP_REMOVED lines=79> */
[----:B------:R3:W1:Y:S02]  /*0b80*/  SYNCS.EXCH.64 URZ, [UR4+0x288], UR6 ;  /* 0x0002880604ff75b2 */ /* 0x0006640008000100 */
[----:B---34-:R-:W-:Y:S01]  /*0b90*/  NOP ;  /* 0x0000000000007918 */ /* 0x018fe20000000000 */
.L_x_10:
[----:B------:R-:W-:Y:S05]  /*0ba0*/  BSYNC.RECONVERGENT B0 ;  /* 0x0000000000007941 */ /* 0x000fea0003800200 */
.L_x_9:
[----:B------:R-:W3:Y:S01]  /*0bb0*/  SHFL.IDX PT, R0, R142, RZ, 0x1f ;  /* 0x00001fff8e007589 */ /* 0x000ee200000e0000 */
[----:B------:R-:W-:Y:S01]  /*0bc0*/  NOP ;  /* 0x0000000000007918 */ /* 0x000fe20000000000 */
[----:B---3--:R-:W-:-:S13]  /*0bd0*/  ISETP.NE.AND P0, PT, R0, 0x1, PT ;  /* 0x000000010000780c */ /* 0x008fda0003f05270 */
[----:B------:R-:W-:Y:S05]  /*0be0*/  @P0 BRA `(.L_x_11) ;  /* 0x0000000000400947 */ /* 0x000fea0003800000 */
        /* <DEDUP_REMOVED lines=9> */
[----:B------:R-:W-:Y:S01]  /*0c80*/  USHF.L.U32 UR6, UR6, 0x1, URZ ;  /* 0x0000000106067899 */ /* 0x000fe200080006ff */
[----:B------:R-:W-:Y:S01]  /*0c90*/  ELECT P0, URZ, PT ;  /* 0x0000000000ff782f */ /* 0x000fe20003800000 */
[----:B---3--:R-:W-:Y:S01]  /*0ca0*/  ULEA UR4, UR5, UR4, 0x18 ;  /* 0x0000000405047291 */ /* 0x008fe2000f8ec0ff */
[----:B------:R-:W3:Y:S11]  /*0cb0*/  FENCE.VIEW.ASYNC.S ;  /* 0x00000000000073c6 */ /* 0x000ef60000000000 */
[----:B---3--:R3:W4:Y:S01]  /*0cc0*/  SYNCS.EXCH.64 URZ, [UR4+0x290], UR8 ;  /* 0x0002900804ff75b2 */ /* 0x0087220008000100 */
[----:B------:R3:W1:Y:S01]  /*0cd0*/  SYNCS.EXCH.64 URZ, [UR4+0x298], UR6 ;  /* 0x0002980604ff75b2 */ /* 0x0006620008000100 */
[----:B------:R-:W-:Y:S01]  /*0ce0*/  NOP ;  /* 0x0000000000007918 */ /* 0x000fe20000000000 */
.L_x_11:
[----:B------:R-:W2:Y:S01]  /*0cf0*/  SHFL.IDX PT, R0, R142, RZ, 0x1f ;  /* 0x00001fff8e007589 */ /* 0x000ea200000e0000 */
[----:B------:R-:W-:Y:S01]  /*0d00*/  NOP ;  /* 0x0000000000007918 */ /* 0x000fe20000000000 */
[----:B--2---:R-:W-:-:S13]  /*0d10*/  ISETP.NE.AND P0, PT, R0, 0x3, PT ;  /* 0x000000030000780c */ /* 0x004fda0003f05270 */
[----:B------:R-:W-:Y:S05]  /*0d20*/  @P0 BRA `(.L_x_12) ;  /* 0x0000000000300947 */ /* 0x000fea0003800000 */
[----:B------:R-:W2:Y:S01]  /*0d30*/  S2UR UR5, SR_CgaCtaId ;  /* 0x00000000000579c3 */ /* 0x000ea20000008800 */
[----:B---3--:R-:W-:Y:S01]  /*0d40*/  UMOV UR6, 0x400 ;  /* 0x0000040000067882 */ /* 0x008fe20000000000 */
[----:B------:R-:W-:Y:S01]  /*0d50*/  UMOV UR4, 0x20 ;  /* 0x0000002000047882 */ /* 0x000fe20000000000 */
[----:B------:R-:W-:Y:S01]  /*0d60*/  ELECT P0, URZ, PT ;  /* 0x0000000000ff782f */ /* 0x000fe20003800000 */
[----:B--2---:R-:W-:Y:S02]  /*0d70*/  ULEA UR6, UR5, UR6, 0x18 ;  /* 0x0000000605067291 */ /* 0x004fe4000f8ec0ff */
[----:B------:R-:W-:-:S04]  /*0d80*/  UIADD3 UR4, UPT, UPT, -UR4, 0x100000, URZ ;  /* 0x0010000004047890 */ /* 0x000fc8000fffe1ff */
[----:B------:R-:W-:Y:S02]  /*0d90*/  USHF.L.U32 UR5, UR4, 0xb, URZ ;  /* 0x0000000b04057899 */ /* 0x000fe400080006ff */
[----:B------:R-:W-:Y:S01]  /*0da0*/  USHF.L.U32 UR4, UR4, 0x1, URZ ;  /* 0x0000000104047899 */ /* 0x000fe200080006ff */
[----:B------:R-:W2:Y:S11]  /*0db0*/  FENCE.VIEW.ASYNC.S ;  /* 0x00000000000073c6 */ /* 0x000eb60000000000 */
[----:B--2---:R2:W3:Y:S01]  /*0dc0*/  SYNCS.EXCH.64 URZ, [UR6+0x2a0], UR4 ;  /* 0x0002a00406ff75b2 */ /* 0x0044e20008000100 */
[----:B------:R2:W1:Y:S01]  /*0dd0*/  SYNCS.EXCH.64 URZ, [UR6+0x2a8], UR4 ;  /* 0x0002a80406ff75b2 */ /* 0x0004620008000100 */
[----:B------:R-:W-:Y:S01]  /*0de0*/  NOP ;  /* 0x0000000000007918 */ /* 0x000fe20000000000 */
.L_x_12:
[----:B------:R-:W4:Y:S01]  /*0df0*/  SHFL.IDX PT, R0, R142, RZ, 0x1f ;  /* 0x00001fff8e007589 */ /* 0x000f2200000e0000 */
[----:B------:R-:W-:Y:S01]  /*0e00*/  NOP ;  /* 0x0000000000007918 */ /* 0x000fe20000000000 */
[----:B----4-:R-:W-:-:S13]  /*0e10*/  ISETP.NE.AND P0, PT, R0, 0x4, PT ;  /* 0x000000040000780c */ /* 0x010fda0003f05270 */
[----:B------:R-:W-:Y:S05]  /*0e20*/  @P0 BRA `(.L_x_13) ;  /* 0x00000000004c0947 */ /* 0x000fea0003800000 */
[----:B--2---:R-:W2:Y:S01]  /*0e30*/  S2UR UR5, SR_CgaCtaId ;  /* 0x00000000000579c3 */ /* 0x004ea20000008800 */
[----:B---3--:R-:W-:Y:S01]  /*0e40*/  UMOV UR4, 0x3a0 ;  /* 0x000003a000047882 */ /* 0x008fe20000000000 */
[----:B------:R-:W-:Y:S01]  /*0e50*/  UMOV UR6, 0x400 ;  /* 0x0000040000067882 */ /* 0x000fe20000000000 */
[----:B------:R-:W-:Y:S01]  /*0e60*/  USEL UR4, UR4, 0x320, UP3 ;  /* 0x0000032004047887 */ /* 0x000fe20009800000 */
[----:B------:R-:W-:Y:S01]  /*0e70*/  UMOV UR8, 0x1 ;  /* 0x0000000100087882 */ /* 0x000fe20000000000 */
[----:B------:R-:W-:Y:S01]  /*0e80*/  ELECT P0, URZ, PT ;  /* 0x0000000000ff782f */ /* 0x000fe20003800000 */
[----:B------:R-:W-:-:S04]  /*0e90*/  UIADD3 UR8, UPT, UPT, -UR8, 0x100000, URZ ;  /* 0x0010000008087890 */ /* 0x000fc8000fffe1ff */
[----:B------:R-:W-:Y:S02]  /*0ea0*/  USHF.L.U32 UR9, UR8, 0xb, URZ ;  /* 0x0000000b08097899 */ /* 0x000fe400080006ff */
[----:B------:R-:W-:Y:S02]  /*0eb0*/  USHF.L.U32 UR8, UR8, 0x1, URZ ;  /* 0x0000000108087899 */ /* 0x000fe400080006ff */
[----:B--2---:R-:W-:Y:S02]  /*0ec0*/  ULEA UR6, UR5, UR6, 0x18 ;  /* 0x0000000605067291 */ /* 0x004fe4000f8ec0ff */
[----:B------:R-:W-:-:S04]  /*0ed0*/  UIADD3 UR4, UPT, UPT, -UR4, 0x100000, URZ ;  /* 0x0010000004047890 */ /* 0x000fc8000fffe1ff */
[----:B------:R-:W-:Y:S02]  /*0ee0*/  USHF.L.U32 UR5, UR4, 0xb, URZ ;  /* 0x0000000b04057899 */ /* 0x000fe400080006ff */
[----:B------:R-:W-:Y:S01]  /*0ef0*/  USHF.L.U32 UR4, UR4, 0x1, URZ ;  /* 0x0000000104047899 */ /* 0x000fe200080006ff */
[----:B------:R-:W2:Y:S03]  /*0f00*/  FENCE.VIEW.ASYNC.S ;  /* 0x00000000000073c6 */ /* 0x000ea60000000000 */
[----:B--2---:R4:W2:Y:S08]  /*0f10*/  SYNCS.EXCH.64 URZ, [UR6+0x2b0], UR8 ;  /* 0x0002b00806ff75b2 */ /* 0x0048b00008000100 */
[----:B------:R4:W3:Y:S01]  /*0f20*/  SYNCS.EXCH.64 URZ, [UR6+0x2c0], UR4 ;  /* 0x0002c00406ff75b2 */ /* 0x0008e20008000100 */
[----:B------:R4:W1:Y:S01]  /*0f30*/  SYNCS.EXCH.64 URZ, [UR6+0x2b8], UR8 ;  /* 0x0002b80806ff75b2 */ /* 0x0008620008000100 */
[----:B------:R4:W1:Y:S02]  /*0f40*/  SYNCS.EXCH.64 URZ, [UR6+0x2c8], UR4 ;  /* 0x0002c80406ff75b2 */ /* 0x0008640008000100 */
[----:B----4-:R-:W-:Y:S01]  /*0f50*/  NOP ;  /* 0x0000000000007918 */ /* 0x010fe20000000000 */
.L_x_13:
[----:B------:R-:W4:Y:S01]  /*0f60*/  SHFL.IDX PT, R0, R142, RZ, 0x1f ;  /* 0x00001fff8e007589 */ /* 0x000f2200000e0000 */
[----:B------:R-:W-:Y:S01]  /*0f70*/  NOP ;  /* 0x0000000000007918 */ /* 0x000fe20000000000 */
[----:B----4-:R-:W-:-:S13]  /*0f80*/  ISETP.NE.AND P0, PT, R0, 0x5, PT ;  /* 0x000000050000780c */ /* 0x010fda0003f05270 */
[----:B------:R-:W-:Y:S05]  /*0f90*/  @P0 BRA `(.L_x_14) ;  /* 0x0000000000580947 */ /* 0x000fea0003800000 */
[----:B--2---:R-:W2:Y:S01]  /*0fa0*/  S2UR UR5, SR_CgaCtaId ;  /* 0x00000000000579c3 */ /* 0x004ea20000008800 */
[----:B---3--:R-:W-:Y:S01]  /*0fb0*/  UMOV UR4, 0x400 ;  /* 0x0000040000047882 */ /* 0x008fe20000000000 */
        /* <DEDUP_REMOVED lines=9> */
[----:B--2---:R-:W-:Y:S01]  /*1050*/  ULEA UR4, UR5, UR4, 0x18 ;  /* 0x0000000405047291 */ /* 0x004fe2000f8ec0ff */
[----:B------:R-:W2:Y:S11]  /*1060*/  FENCE.VIEW.ASYNC.S ;  /* 0x00000000000073c6 */ /* 0x000eb60000000000 */
[----:B--2---:R4:W2:Y:S01]  /*1070*/  SYNCS.EXCH.64 URZ, [UR4+0x2d0], UR6 ;  /* 0x0002d00604ff75b2 */ /* 0x0048a20008000100 */
[----:B------:R4:W3:Y:S01]  /*1080*/  SYNCS.EXCH.64 URZ, [UR4+0x2f0], UR8 ;  /* 0x0002f00804ff75b2 */ /* 0x0008e20008000100 */
[----:B------:R4:W1:Y:S01]  /*1090*/  SYNCS.EXCH.64 URZ, [UR4+0x2d8], UR6 ;  /* 0x0002d80604ff75b2 */ /* 0x0008620008000100 */
[----:B------:R4:W1:Y:S01]  /*10a0*/  SYNCS.EXCH.64 URZ, [UR4+0x2f8], UR8 ;  /* 0x0002f80804ff75b2 */ /* 0x0008620008000100 */
[----:B------:R4:W1:Y:S01]  /*10b0*/  SYNCS.EXCH.64 URZ, [UR4+0x2e0], UR6 ;  /* 0x0002e00604ff75b2 */ /* 0x0008620008000100 */
[----:B------:R4:W1:Y:S01]  /*10c0*/  SYNCS.EXCH.64 URZ, [UR4+0x300], UR8 ;  /* 0x0003000804ff75b2 */ /* 0x0008620008000100 */
[----:B------:R4:W1:Y:S01]  /*10d0*/  SYNCS.EXCH.64 URZ, [UR4+0x2e8], UR6 ;  /* 0x0002e80604ff75b2 */ /* 0x0008620008000100 */
[----:B------:R4:W1:Y:S02]  /*10e0*/  SYNCS.EXCH.64 URZ, [UR4+0x308], UR8 ;  /* 0x0003080804ff75b2 */ /* 0x0008640008000100 */
[----:B----4-:R-:W-:Y:S01]  /*10f0*/  NOP ;  /* 0x0000000000007918 */ /* 0x010fe20000000000 */
.L_x_14:
[----:B------:R-:W4:Y:S01]  /*1100*/  SHFL.IDX PT, R0, R142, RZ, 0x1f ;  /* 0x00001fff8e007589 */ /* 0x000f2200000e0000 */
[----:B------:R-:W-:Y:S01]  /*1110*/  ISETP.NE.OR P1, PT, RZ, UR13, !P1 ;  /* 0x0000000dff007c0c */ /* 0x000fe2000cf25670 */
[----:B------:R-:W-:Y:S01]  /*1120*/  NOP ;  /* 0x0000000000007918 */ /* 0x000fe20000000000 */
[----:B----4-:R-:W-:-:S13]  /*1130*/  ISETP.NE.AND P0, PT, R0, 0x3, PT ;  /* 0x000000030000780c */ /* 0x010fda0003f05270 */
[----:B------:R-:W-:Y:S05]  /*1140*/  @P0 BRA `(.L_x_15) ;  /* 0x0000000000380947 */ /* 0x000fea0003800000 */
[----:B--2---:R-:W2:Y:S01]  /*1150*/  S2UR UR5, SR_CgaCtaId ;  /* 0x00000000000579c3 */ /* 0x004ea20000008800 */
[----:B---3--:R-:W-:Y:S01]  /*1160*/  UMOV UR4, 0x400 ;  /* 0x0000040000047882 */ /* 0x008fe20000000000 */
[----:B------:R-:W-:Y:S01]  /*1170*/  UMOV UR6, 0x20 ;  /* 0x0000002000067882 */ /* 0x000fe20000000000 */
[----:B------:R-:W-:Y:S01]  /*1180*/  ELECT P0, URZ, PT ;  /* 0x0000000000ff782f */ /* 0x000fe20003800000 */
[----:B------:R-:W-:-:S04]  /*1190*/  UIADD3 UR6, UPT, UPT, -UR6, 0x100000, URZ ;  /* 0x0010000006067890 */ /* 0x000fc8000fffe1ff */
[----:B------:R-:W-:Y:S02]  /*11a0*/  USHF.L.U32 UR7, UR6, 0xb, URZ ;  /* 0x0000000b06077899 */ /* 0x000fe400080006ff */
[----:B------:R-:W-:Y:S02]  /*11b0*/  USHF.L.U32 UR6, UR6, 0x1, URZ ;  /* 0x0000000106067899 */ /* 0x000fe400080006ff */
[----:B--2---:R-:W-:Y:S01]  /*11c0*/  ULEA UR4, UR5, UR4, 0x18 ;  /* 0x0000000405047291 */ /* 0x004fe2000f8ec0ff */
[----:B------:R-:W2:Y:S11]  /*11d0*/  FENCE.VIEW.ASYNC.S ;  /* 0x00000000000073c6 */ /* 0x000eb60000000000 */
[----:B--2---:R4:W2:Y:S01]  /*11e0*/  SYNCS.EXCH.64 URZ, [UR4+0x310], UR6 ;  /* 0x0003100604ff75b2 */ /* 0x0048a20008000100 */
[----:B------:R4:W3:Y:S01]  /*11f0*/  SYNCS.EXCH.64 URZ, [UR4+0x320], UR6 ;  /* 0x0003200604ff75b2 */ /* 0x0008e20008000100 */
[----:B------:R4:W1:Y:S01]  /*1200*/  SYNCS.EXCH.64 URZ, [UR4+0x318], UR6 ;  /* 0x0003180604ff75b2 */ /* 0x0008620008000100 */
[----:B------:R4:W1:Y:S02]  /*1210*/  SYNCS.EXCH.64 URZ, [UR4+0x328], UR6 ;  /* 0x0003280604ff75b2 */ /* 0x0008640008000100 */
[----:B----4-:R-:W-:Y:S01]  /*1220*/  NOP ;  /* 0x0000000000007918 */ /* 0x010fe20000000000 */
.L_x_15:
[----:B---3--:R-:W3:Y:S01]  /*1230*/  S2UR UR7, SR_CgaCtaId ;  /* 0x00000000000779c3 */ /* 0x008ee20000008800 */
[----:B------:R-:W-:Y:S01]  /*1240*/  VOTEU.ALL UP0, P1 ;  /* 0x0000000000ff7886 */ /* 0x000fe20000800000 */
[----:B--2---:R-:W-:Y:S01]  /*1250*/  UMOV UR4, 0x20 ;  /* 0x0000002000047882 */ /* 0x004fe20000000000 */
[----:B------:R-:W-:Y:S01]  /*1260*/  NOP ;  /* 0x0000000000007918 */ /* 0x000fe20000000000 */
[----:B------:R-:W-:Y:S01]  /*1270*/  LOP3.LUT R0, R131, 0x1f, RZ, 0xc0, !PT ;  /* 0x0000001f83007812 */ /* 0x000fe200078ec0ff */
[----:B------:R-:W-:Y:S01]  /*1280*/  UISETP.NE.AND UP4, UPT, UR13, URZ, UPT ;  /* 0x000000ff0d00728c */ /* 0x000fe2000bf85270 */
[----:B------:R-:W-:Y:S01]  /*1290*/  @!UP0 UMOV UR6, 0x400 ;  /* 0x0000040000068882 */ /* 0x000fe20000000000 */
[----:B------:R-:W-:-:S04]  /*12a0*/  @!UP0 UIADD3 UR4, UPT, UPT, -UR4, 0x100000, URZ ;  /* 0x0010000004048890 */ /* 0x000fc8000fffe1ff */
[----:B------:R-:W-:Y:S02]  /*12b0*/  @!UP0 USHF.L.U32 UR5, UR4, 0xb, URZ ;  /* 0x0000000b04058899 */ /* 0x000fe400080006ff */
[----:B------:R-:W-:Y:S02]  /*12c0*/  @!UP0 USHF.L.U32 UR4, UR4, 0x1, URZ ;  /* 0x0000000104048899 */ /* 0x000fe400080006ff */
[----:B---3--:R-:W-:Y:S01]  /*12d0*/  @!UP0 ULEA UR6, UR7, UR6, 0x18 ;  /* 0x0000000607068291 */ /* 0x008fe2000f8ec0ff */
[----:B------:R-:W2:Y:S01]  /*12e0*/  LDCU UR7, c[0x0][0x36c] ;  /* 0x00006d80ff0777ac */ /* 0x000ea20008000800 */
[----:B------:R-:W-:Y:S01]  /*12f0*/  VOTEU.ALL UP0, P1 ;  /* 0x0000000000ff7886 */ /* 0x000fe20000800000 */
[----:B------:R-:W3:Y:S09]  /*1300*/  FENCE.VIEW.ASYNC.S ;  /* 0x00000000000073c6 */ /* 0x000ef20000000000 */
[----:B---3--:R3:W4:Y:S01]  /*1310*/  @!UP0 SYNCS.EXCH.64 URZ, [UR6+0x330], UR4 ;  /* 0x0003300406ff85b2 */ /* 0x0087220008000100 */
[----:B--2---:R-:W-:-:S09]  /*1320*/  UISETP.EQ.U32.AND UP5, UPT, UR7, 0x1, UPT ;  /* 0x000000010700788c */ /* 0x004fd2000bfa2070 */
[----:B---3--:R-:W-:Y:S05]  /*1330*/  BRA.U !UP5, `(.L_x_16) ;  /* 0x000000010d087547 */ /* 0x008fea000b800000 */
[----:B-1--4-:R-:W-:Y:S01]  /*1340*/  UCGABAR_ARV ;  /* 0x00000000000079c7 */ /* 0x012fe20008000000 */
[----:B------:R-:W-:Y:S05]  /*1350*/  BRA `(.L_x_17) ;  /* 0x0000000000047947 */ /* 0x000fea0003800000 */
.L_x_16:
[----:B-1--4-:R-:W-:Y:S01]  /*1360*/  NOP ;  /* 0x0000000000007918 */ /* 0x012fe20000000000 */
.L_x_17:
[----:B------:R-:W1:Y:S01]  /*1370*/  S2UR UR19, SR_CTAID.X ;  /* 0x00000000001379c3 */ /* 0x000e620000002500 */
[----:B------:R-:W-:-:S05]  /*1380*/  CS2R.32 R3, SR_CgaSize ;  /* 0x0000000000037805 */ /* 0x000fca0000008a00 */
[----:B------:R-:W-:-:S05]  /*1390*/  IMAD R3, R3, -0xa0, RZ ;  /* 0xffffff6003037824 */ /* 0x000fca00078e02ff */
[----:B------:R-:W-:-:S14]  /*13a0*/  R2UR UR5, R3 ;  /* 0x00000000030572ca */ /* 0x000fdc00000e0000 */
[----:B------:R-:W2:Y:S01]  /*13b0*/  LDCU UR5, c[0x0][UR5+0x2b0] ;  /* 0x00005600050577ac */ /* 0x000ea20008000800 */
[----:B------:R-:W-:-:S05]  /*13c0*/  CS2R.32 R3, SR_CgaSize ;  /* 0x0000000000037805 */ /* 0x000fca0000008a00 */
[----:B------:R-:W-:-:S05]  /*13d0*/  IMAD R3, R3, -0xa0, RZ ;  /* 0xffffff6003037824 */ /* 0x000fca00078e02ff */
[----:B------:R-:W-:-:S14]  /*13e0*/  R2UR UR4, R3 ;  /* 0x00000000030472ca */ /* 0x000fdc00000e0000 */
[----:B------:R-:W3:Y:S01]  /*13f0*/  LDCU UR4, c[0x0][UR4+0x2b4] ;  /* 0x00005680040477ac */ /* 0x000ee20008000800 */
[----:B------:R-:W4:Y:S01]  /*1400*/  S2UR UR7, SR_CTAID.Y ;  /* 0x00000000000779c3 */ /* 0x000f220000002600 */
[----:B------:R-:W3:Y:S01]  /*1410*/  LDCU UR18, c[0x0][0xb24] ;  /* 0x00016480ff1277ac */ /* 0x000ee20008000800 */
[----:B------:R-:W-:-:S05]  /*1420*/  CS2R.32 R3, SR_CgaSize ;  /* 0x0000000000037805 */ /* 0x000fca0000008a00 */
[----:B------:R-:W-:-:S05]  /*1430*/  IMAD R3, R3, -0xa0, RZ ;  /* 0xffffff6003037824 */ /* 0x000fca00078e02ff */
[----:B------:R-:W-:-:S14]  /*1440*/  R2UR UR58, R3 ;  /* 0x00000000033a72ca */ /* 0x000fdc00000e0000 */
[----:B------:R-:W3:Y:S01]  /*1450*/  LDCU UR58, c[0x0][UR58+0x2a0] ;  /* 0x000054003a3a77ac */ /* 0x000ee20008000800 */
[----:B------:R-:W3:Y:S01]  /*1460*/  S2UR UR8, SR_CgaCtaId ;  /* 0x00000000000879c3 */ /* 0x000ee20000008800 */
[----:B------:R-:W-:-:S05]  /*1470*/  CS2R.32 R3, SR_CgaSize ;  /* 0x0000000000037805 */ /* 0x000fca0000008a00 */
[----:B------:R-:W-:-:S05]  /*1480*/  IMAD R3, R3, -0xa0, RZ ;  /* 0xffffff6003037824 */ /* 0x000fca00078e02ff */
[----:B------:R-:W-:-:S14]  /*1490*/  R2UR UR55, R3 ;  /* 0x00000000033772ca */ /* 0x000fdc00000e0000 */
[----:B------:R-:W3:Y:S01]  /*14a0*/  LDCU UR55, c[0x0][UR55+0x2a4] ;  /* 0x00005480373777ac */ /* 0x000ee20008000800 */
[----:B------:R-:W-:Y:S01]  /*14b0*/  UISETP.GT.U32.AND UP0, UPT, UR27, 0xffff, UPT ;  /* 0x0000ffff1b00788c */ /* 0x000fe2000bf04070 */
[----:B------:R-:W-:Y:S01]  /*14c0*/  UMOV UR30, 0x5 ;  /* 0x00000005001e7882 */ /* 0x000fe20000000000 */
[----:B-1----:R-:W-:Y:S01]  /*14d0*/  I2FP.F32.U32 R3, UR19 ;  /* 0x0000001300037c45 */ /* 0x002fe20008201000 */
[----:B------:R-:W1:Y:S01]  /*14e0*/  S2UR UR36, SR_CTAID.Z ;  /* 0x00000000002479c3 */ /* 0x000e620000002700 */
[----:B------:R-:W1:Y:S03]  /*14f0*/  LDCU UR40, c[0x0][0xb24] ;  /* 0x00016480ff2877ac */ /* 0x000e660008000800 */
[----:B--2---:R-:W-:Y:S01]  /*1500*/  FMUL R3, R3, UR5 ;  /* 0x0000000503037c20 */ /* 0x004fe20008400000 */
[----:B------:R-:W-:Y:S01]  /*1510*/  USEL UR5, UR27, 0xffff, !UP0 ;  /* 0x0000ffff1b057887 */ /* 0x000fe2000c000000 */
[----:B----4-:R-:W-:Y:S01]  /*1520*/  I2FP.F32.U32 R2, UR7 ;  /* 0x0000000700027c45 */ /* 0x010fe20008201000 */
[----:B------:R-:W2:Y:S03]  /*1530*/  LDCU UR26, c[0x0][0xb30] ;  /* 0x00016600ff1a77ac */ /* 0x000ea60008000800 */
[----:B------:R-:W4:Y:S01]  /*1540*/  F2I.U32.TRUNC.NTZ R3, R3 ;  /* 0x0000000300037305 */ /* 0x000f22000020f000 */
[----:B---3--:R-:W-:Y:S01]  /*1550*/  FMUL R2, R2, UR4 ;  /* 0x0000000402027c20 */ /* 0x008fe20008400000 */
[----:B------:R-:W-:-:S02]  /*1560*/  ULOP3.LUT UR24, UR5, 0xffff, URZ, 0xc0, !UPT ;  /* 0x0000ffff05187892 */ /* 0x000fc4000f8ec0ff */
[----:B------:R-:W-:Y:S02]  /*1570*/  USHF.L.U32 UR28, UR8, 0xa, URZ ;  /* 0x0000000a081c7899 */ /* 0x000fe400080006ff */
[----:B------:R-:W-:Y:S02]  /*1580*/  UISETP.GE.AND UP2, UPT, UR18, 0x1, UPT ;  /* 0x000000011200788c */ /* 0x000fe4000bf46270 */
[----:B------:R-:W3:Y:S01]  /*1590*/  F2I.U32.TRUNC.NTZ R2, R2 ;  /* 0x0000000200027305 */ /* 0x000ee2000020f000 */
[----:B------:R-:W-:Y:S01]  /*15a0*/  UMOV UR45, UR7 ;  /* 0x00000007002d7c82 */ /* 0x000fe20008000000 */
[----:B------:R-:W-:Y:S01]  /*15b0*/  UMOV UR46, UR19 ;  /* 0x00000013002e7c82 */ /* 0x000fe20008000000 */
[----:B----4-:R-:W-:Y:S02]  /*15c0*/  R2UR UR4, R3 ;  /* 0x00000000030472ca */ /* 0x010fe400000e0000 */
[----:B------:R-:W-:Y:S02]  /*15d0*/  PRMT R3, RZ, 0x7610, R3 ;  /* 0x00007610ff037816 */ /* 0x000fe40000000003 */
[----:B---3--:R-:W-:-:S02]  /*15e0*/  R2UR UR6, R2 ;  /* 0x00000000020672ca */ /* 0x008fc400000e0000 */
[----:B------:R-:W-:-:S07]  /*15f0*/  PRMT R2, RZ, 0x7610, R2 ;  /* 0x00007610ff027816 */ /* 0x000fce0000000002 */
[----:B------:R-:W-:-:S04]  /*1600*/  UIADD3 UR5, UPT, UPT, -UR4, URZ, URZ ;  /* 0x000000ff04057290 */ /* 0x000fc8000fffe1ff */
[----:B------:R-:W-:Y:S02]  /*1610*/  UIMAD UR58, UR58, UR5, UR19 ;  /* 0x000000053a3a72a4 */ /* 0x000fe4000f8e0213 */
[----:B------:R-:W-:-:S04]  /*1620*/  UIADD3 UR4, UPT, UPT, -UR6, URZ, URZ ;  /* 0x000000ff06047290 */ /* 0x000fc8000fffe1ff */
[----:B------:R-:W-:Y:S01]  /*1630*/  UIMAD UR55, UR55, UR4, UR7 ;  /* 0x00000004373772a4 */ /* 0x000fe2000f8e0207 */
[----:B-12---:R-:W-:Y:S11]  /*1640*/  BRA.U UP4, `(.L_x_18) ;  /* 0x00000001043c7547 */ /* 0x006ff6000b800000 */
[----:B------:R-:W-:Y:S02]  /*1650*/  UISETP.GT.U32.AND UP0, UPT, UR58, 0x1, UPT ;  /* 0x000000013a00788c */ /* 0x000fe4000bf04070 */
[----:B------:R-:W-:Y:S02]  /*1660*/  ULOP3.LUT UR4, UR58, 0xfffffffe, URZ, 0xc0, !UPT ;  /* 0xfffffffe3a047892 */ /* 0x000fe4000f8ec0ff */
[----:B------:R-:W-:Y:S02]  /*1670*/  UISETP.NE.AND UP1, UPT, UR55, URZ, UP0 ;  /* 0x000000ff3700728c */ /* 0x000fe40008725270 */
[----:B------:R-:W-:Y:S02]  /*1680*/  UISETP.NE.AND UP0, UPT, UR55, 0x1, UP0 ;  /* 0x000000013700788c */ /* 0x000fe40008705270 */
[----:B------:R-:W-:Y:S02]  /*1690*/  USEL UR7, URZ, 0x1, UP1 ;  /* 0x00000001ff077887 */ /* 0x000fe40008800000 */
[----:B------:R-:W-:-:S02]  /*16a0*/  USEL UR6, URZ, 0x4, UP0 ;  /* 0x00000004ff067887 */ /* 0x000fc40008000000 */
[----:B------:R-:W-:Y:S02]  /*16b0*/  USEL UR5, URZ, 0x2, UP1 ;  /* 0x00000002ff057887 */ /* 0x000fe40008800000 */
[----:B------:R-:W-:Y:S02]  /*16c0*/  ULEA UR4, UR55, UR4, 0x1 ;  /* 0x0000000437047291 */ /* 0x000fe4000f8e08ff */
[----:B------:R-:W-:Y:S02]  /*16d0*/  USEL UR8, URZ, 0x8, UP0 ;  /* 0x00000008ff087887 */ /* 0x000fe40008000000 */
[----:B------:R-:W-:-:S03]  /*16e0*/  UIADD3 UR5, UPT, UPT, UR5, UR6, UR7 ;  /* 0x0000000605057290 */ /* 0x000fc6000fffe007 */
[----:B------:R-:W-:Y:S01]  /*16f0*/  UMOV UR6, 0x3 ;  /* 0x0000000300067882 */ /* 0x000fe20000000000 */
[----:B------:R-:W-:Y:S02]  /*1700*/  UIADD3 UR5, UPT, UPT, UR5, UR8, URZ ;  /* 0x0000000805057290 */ /* 0x000fe4000fffe0ff */
[----:B------:R-:W-:-:S04]  /*1710*/  USHF.L.U32 UR4, UR6, UR4, URZ ;  /* 0x0000000406047299 */ /* 0x000fc800080006ff */
[----:B------:R-:W-:Y:S02]  /*1720*/  MOV R3, UR5 ;  /* 0x0000000500037c02 */ /* 0x000fe40008000f00 */
[----:B------:R-:W-:Y:S02]  /*1730*/  MOV R2, UR4 ;  /* 0x0000000400027c02 */ /* 0x000fe40008000f00 */
.L_x_18:
[----:B------:R-:W-:Y:S05]  /*1740*/  BRA.U !UP2, `(.L_x_19) ;  /* 0x000000010ad07547 */ /* 0x000fea000b800000 */
[----:B------:R-:W1:Y:S01]  /*1750*/  LDCU.128 UR20, c[0x0][0xb10] ;  /* 0x00016200ff1477ac */ /* 0x000e620008000c00 */
[----:B------:R-:W2:Y:S01]  /*1760*/  LDCU UR12, c[0x0][0x370] ;  /* 0x00006e00ff0c77ac */ /* 0x000ea20008000800 */
[----:B------:R-:W3:Y:S01]  /*1770*/  LDCU UR5, c[0x0][0x374] ;  /* 0x00006e80ff0577ac */ /* 0x000ee20008000800 */
[----:B------:R-:W4:Y:S01]  /*1780*/  LDCU UR25, c[0x0][0xb0c] ;  /* 0x00016180ff1977ac */ /* 0x000f220008000800 */
[----:B------:R-:W4:Y:S01]  /*1790*/  LDCU UR4, c[0x0][0xb20] ;  /* 0x00016400ff0477ac */ /* 0x000f220008000800 */
[----:B------:R-:W4:Y:S01]  /*17a0*/  LDCU.64 UR16, c[0x0][0xb28] ;  /* 0x00016500ff1077ac */ /* 0x000f220008000a00 */
[----:B-1----:R-:W-:Y:S02]  /*17b0*/  UISETP.NE.AND UP0, UPT, UR22, 0x1, UPT ;  /* 0x000000011600788c */ /* 0x002fe4000bf05270 */
[----:B---3--:R-:W-:Y:S02]  /*17c0*/  UIMAD.WIDE.U32 UR6, UR5, UR23, URZ ;  /* 0x00000017050672a5 */ /* 0x008fe4000f8e00ff */
[----:B--2---:R-:W-:-:S02]  /*17d0*/  UIMAD.WIDE.U32 UR8, UR12, UR20, URZ ;  /* 0x000000140c0872a5 */ /* 0x004fc4000f8e00ff */
[----:B----4-:R-:W-:Y:S02]  /*17e0*/  UISETP.NE.AND UP1, UPT, UR25, 0x1, UPT ;  /* 0x000000011900788c */ /* 0x010fe4000bf25270 */
[----:B------:R-:W-:Y:S01]  /*17f0*/  UISETP.NE.AND UP2, UPT, UR18, 0x1, UPT ;  /* 0x000000011200788c */ /* 0x000fe2000bf45270 */
[----:B------:R-:W-:Y:S02]  /*1800*/  UMOV UR6, UR7 ;  /* 0x0000000700067c82 */ /* 0x000fe40008000000 */
[----:B------:R-:W-:Y:S01]  /*1810*/  UMOV UR8, UR9 ;  /* 0x0000000900087c82 */ /* 0x000fe20008000000 */
[----:B------:R-:W-:Y:S02]  /*1820*/  @UP0 USHF.R.U32.HI UR5, URZ, UR4, UR6 ;  /* 0x00000004ff050299 */ /* 0x000fe40008011606 */
[----:B------:R-:W-:Y:S02]  /*1830*/  UIMAD.WIDE.U32 UR14, UR45, UR23, URZ ;  /* 0x000000172d0e72a5 */ /* 0x000fe4000f8e00ff */
[----:B------:R-:W-:-:S02]  /*1840*/  UIMAD.WIDE.U32 UR6, UR5, UR16, URZ ;  /* 0x00000010050672a5 */ /* 0x000fc4000f8e00ff */
[----:B------:R-:W-:Y:S02]  /*1850*/  @UP1 USHF.R.U32.HI UR12, URZ, UR21, UR8 ;  /* 0x00000015ff0c1299 */ /* 0x000fe40008011608 */
[----:B------:R-:W-:Y:S02]  /*1860*/  UIMAD.WIDE.U32 UR10, UR19, UR20, URZ ;  /* 0x00000014130a72a5 */ /* 0x000fe4000f8e00ff */
[----:B------:R-:W-:Y:S01]  /*1870*/  UIMAD.WIDE.U32 UR8, UR12, UR16, URZ ;  /* 0x000000100c0872a5 */ /* 0x000fe2000f8e00ff */
[----:B------:R-:W-:Y:S01]  /*1880*/  UMOV UR14, UR15 ;  /* 0x0000000f000e7c82 */ /* 0x000fe20008000000 */
[----:B------:R-:W-:Y:S01]  /*1890*/  UMOV UR6, UR7 ;  /* 0x0000000700067c82 */ /* 0x000fe20008000000 */
[----:B------:R-:W-:Y:S02]  /*18a0*/  USHF.R.U32.HI UR14, URZ, UR4, UR14 ;  /* 0x00000004ff0e7299 */ /* 0x000fe4000801160e */
[----:B------:R-:W-:Y:S01]  /*18b0*/  @UP2 USHF.R.U32.HI UR5, URZ, UR17, UR6 ;  /* 0x00000011ff052299 */ /* 0x000fe20008011606 */
[----:B------:R-:W-:-:S02]  /*18c0*/  UMOV UR10, UR11 ;  /* 0x0000000b000a7c82 */ /* 0x000fc40008000000 */
[----:B------:R-:W-:Y:S01]  /*18d0*/  UMOV UR6, UR9 ;  /* 0x0000000900067c82 */ /* 0x000fe20008000000 */
[----:B------:R-:W-:Y:S02]  /*18e0*/  USHF.R.U32.HI UR10, URZ, UR21, UR10 ;  /* 0x00000015ff0a7299 */ /* 0x000fe4000801160a */
[----:B------:R-:W-:Y:S02]  /*18f0*/  @UP2 USHF.R.U32.HI UR12, URZ, UR17, UR6 ;  /* 0x00000011ff0c2299 */ /* 0x000fe40008011606 */
[----:B------:R-:W-:Y:S02]  /*1900*/  USEL UR4, UR45, UR14, !UP0 ;  /* 0x0000000e2d047287 */ /* 0x000fe4000c000000 */
[----:B------:R-:W-:Y:S02]  /*1910*/  UIMAD UR6, UR5, UR18, URZ ;  /* 0x00000012050672a4 */ /* 0x000fe4000f8e02ff */
[----:B------:R-:W-:Y:S02]  /*1920*/  USEL UR5, UR19, UR10, !UP1 ;  /* 0x0000000a13057287 */ /* 0x000fe4000c800000 */
[----:B------:R-:W-:-:S02]  /*1930*/  UIMAD UR8, UR12, UR18, URZ ;  /* 0x000000120c0872a4 */ /* 0x000fc4000f8e02ff */
[----:B------:R-:W-:Y:S02]  /*1940*/  UISETP.GE.AND UP0, UPT, UR4, UR6, UPT ;  /* 0x000000060400728c */ /* 0x000fe4000bf06270 */
[----:B------:R-:W-:Y:S02]  /*1950*/  UIMAD.WIDE.U32 UR6, UR4, UR16, URZ ;  /* 0x00000010040672a5 */ /* 0x000fe4000f8e00ff */
[----:B------:R-:W-:Y:S02]  /*1960*/  UISETP.GE.OR UP0, UPT, UR5, UR8, UP0 ;  /* 0x000000080500728c */ /* 0x000fe40008706670 */
[----:B------:R-:W-:Y:S02]  /*1970*/  UIMAD.WIDE.U32 UR8, UR5, UR16, URZ ;  /* 0x00000010050872a5 */ /* 0x000fe4000f8e00ff */
[----:B------:R-:W-:Y:S02]  /*1980*/  USHF.R.U32.HI UR7, URZ, UR17, UR7 ;  /* 0x00000011ff077299 */ /* 0x000fe40008011607 */
[----:B------:R-:W-:-:S02]  /*1990*/  UIADD3 UR10, UPT, UPT, -UR4, URZ, URZ ;  /* 0x000000ff040a7290 */ /* 0x000fc4000fffe1ff */
[----:B------:R-:W-:Y:S02]  /*19a0*/  USEL UR7, UR4, UR7, !UP2 ;  /* 0x0000000704077287 */ /* 0x000fe4000d000000 */
[----:B------:R-:W-:Y:S01]  /*19b0*/  UIADD3 UR46, UPT, UPT, -UR5, URZ, URZ ;  /* 0x000000ff052e7290 */ /* 0x000fe2000fffe1ff */
[----:B------:R-:W-:Y:S01]  /*19c0*/  @!UP0 UMOV UR6, UR9 ;  /* 0x0000000900068c82 */ /* 0x000fe20008000000 */
[----:B------:R-:W-:Y:S02]  /*19d0*/  UIADD3 UR8, UPT, UPT, -UR7, URZ, URZ ;  /* 0x000000ff07087290 */ /* 0x000fe4000fffe1ff */
[----:B------:R-:W-:Y:S02]  /*19e0*/  @!UP0 USHF.R.U32.HI UR6, URZ, UR17, UR6 ;  /* 0x00000011ff068299 */ /* 0x000fe40008011606 */
[----:B------:R-:W-:Y:S02]  /*19f0*/  UIMAD UR8, UR18, UR8, UR4 ;  /* 0x00000008120872a4 */ /* 0x000fe4000f8e0204 */
[----:B------:R-:W-:-:S02]  /*1a00*/  @!UP0 USEL UR6, UR5, UR6, !UP2 ;  /* 0x0000000605068287 */ /* 0x000fc4000d000000 */
[----:B------:R-:W-:Y:S02]  /*1a10*/  UIMAD UR45, UR22, UR10, UR45 ;  /* 0x0000000a162d72a4 */ /* 0x000fe4000f8e022d */
[----:B------:R-:W-:Y:S02]  /*1a20*/  @!UP0 UIADD3 UR7, UPT, UPT, UR7, -UR6, URZ ;  /* 0x8000000607078290 */ /* 0x000fe4000fffe0ff */
[----:B------:R-:W-:Y:S02]  /*1a30*/  @!UP0 UIMAD UR6, UR8, UR12, UR6 ;  /* 0x0000000c080682a4 */ /* 0x000fe4000f8e0206 */
[----:B------:R-:W-:Y:S02]  /*1a40*/  @!UP0 UIMAD UR4, UR7, UR18, UR5 ;  /* 0x00000012070482a4 */ /* 0x000fe4000f8e0205 */
[----:B------:R-:W-:Y:S02]  /*1a50*/  UIMAD UR46, UR25, UR46, UR19 ;  /* 0x0000002e192e72a4 */ /* 0x000fe4000f8e0213 */
[----:B------:R-:W-:Y:S01]  /*1a60*/  UIMAD UR45, UR4, UR22, UR45 ;  /* 0x00000016042d72a4 */ /* 0x000fe2000f8e022d */
[----:B------:R-:W-:-:S02]  /*1a70*/  @!UP0 UMOV UR5, UR6 ;  /* 0x0000000600058c82 */ /* 0x000fc40008000000 */
[----:B------:R-:W-:-:S12]  /*1a80*/  UIMAD UR46, UR5, UR25, UR46 ;  /* 0x00000019052e72a4 */ /* 0x000fd8000f8e022e */
.L_x_19:
[----:B------:R-:W-:Y:S02]  /*1a90*/  UISETP.NE.AND UP1, UPT, UR26, 0x1, UPT ;  /* 0x000000011a00788c */ /* 0x000fe4000bf25270 */
[----:B------:R-:W-:Y:S02]  /*1aa0*/  UISETP.NE.AND UP0, UPT, UR13, 0x2, UPT ;  /* 0x000000020d00788c */ /* 0x000fe4000bf05270 */
[----:B------:R-:W-:Y:S02]  /*1ab0*/  ULOP3.LUT UR28, UR28, 0x800, URZ, 0xc0, !UPT ;  /* 0x000008001c1c7892 */ /* 0x000fe4000f8ec0ff */
[----:B------:R-:W-:-:S03]  /*1ac0*/  USHF.L.U32 UR24, UR30, UR24, URZ ;  /* 0x000000181e187299 */ /* 0x000fc600080006ff */
[----:B------:R-:W-:Y:S09]  /*1ad0*/  BRA.U UP1, `(.L_x_20) ;  /* 0x0000000101447547 */ /* 0x000ff2000b800000 */
[----:B------:R-:W1:Y:S01]  /*1ae0*/  LDCU.128 UR8, c[0x0][0xb10] ;  /* 0x00016200ff0877ac */ /* 0x000e620008000c00 */
[----:B------:R-:W2:Y:S01]  /*1af0*/  LDCU UR12, c[0x0][0xb0c] ;  /* 0x00016180ff0c77ac */ /* 0x000ea20008000800 */
[----:B------:R-:W3:Y:S01]  /*1b00*/  LDCU UR14, c[0x0][0xb20] ;  /* 0x00016400ff0e77ac */ /* 0x000ee20008000800 */
[----:B-1----:R-:W-:Y:S02]  /*1b10*/  UIMAD.WIDE.U32 UR6, UR46, UR8, URZ ;  /* 0x000000082e0672a5 */ /* 0x002fe4000f8e00ff */
[----:B------:R-:W-:Y:S02]  /*1b20*/  UIMAD.WIDE.U32 UR4, UR45, UR11, URZ ;  /* 0x0000000b2d0472a5 */ /* 0x000fe4000f8e00ff */
[----:B--2---:R-:W-:Y:S02]  /*1b30*/  UISETP.NE.AND UP2, UPT, UR12, 0x1, UPT ;  /* 0x000000010c00788c */ /* 0x004fe4000bf45270 */
[----:B------:R-:W-:Y:S01]  /*1b40*/  UISETP.NE.AND UP1, UPT, UR10, 0x1, UPT ;  /* 0x000000010a00788c */ /* 0x000fe2000bf25270 */
[----:B------:R-:W-:-:S02]  /*1b50*/  UMOV UR6, UR7 ;  /* 0x0000000700067c82 */ /* 0x000fc40008000000 */
[----:B------:R-:W-:Y:S01]  /*1b60*/  UMOV UR4, UR5 ;  /* 0x0000000500047c82 */ /* 0x000fe20008000000 */
[----:B------:R-:W-:Y:S02]  /*1b70*/  USHF.R.U32.HI UR6, URZ, UR9, UR6 ;  /* 0x00000009ff067299 */ /* 0x000fe40008011606 */
[----:B---3--:R-:W-:Y:S02]  /*1b80*/  USHF.R.U32.HI UR4, URZ, UR14, UR4 ;  /* 0x0000000eff047299 */ /* 0x008fe40008011604 */
[----:B------:R-:W-:Y:S02]  /*1b90*/  USEL UR5, UR46, UR6, !UP2 ;  /* 0x000000062e057287 */ /* 0x000fe4000d000000 */
[----:B------:R-:W-:-:S04]  /*1ba0*/  USEL UR4, UR45, UR4, !UP1 ;  /* 0x000000042d047287 */ /* 0x000fc8000c800000 */
[----:B------:R-:W-:Y:S02]  /*1bb0*/  UIADD3 UR6, UPT, UPT, -UR4, UR5, URZ ;  /* 0x0000000504067290 */ /* 0x000fe4000fffe1ff */
[----:B------:R-:W-:Y:S02]  /*1bc0*/  UIADD3 UR4, UPT, UPT, UR4, -UR5, URZ ;  /* 0x8000000504047290 */ /* 0x000fe4000fffe0ff */
[----:B------:R-:W-:Y:S02]  /*1bd0*/  UIMAD UR45, UR6, UR10, UR45 ;  /* 0x0000000a062d72a4 */ /* 0x000fe4000f8e022d */
[----:B------:R-:W-:-:S12]  /*1be0*/  UIMAD UR46, UR4, UR12, UR46 ;  /* 0x0000000c042e72a4 */ /* 0x000fd8000f8e022e */
.L_x_20:
[----:B------:R-:W-:Y:S05]  /*1bf0*/  BRA.U !UP5, `(.L_x_21) ;  /* 0x000000010d0c7547 */ /* 0x000fea000b800000 */
[----:B------:R-:W-:Y:S01]  /*1c00*/  UCGABAR_WAIT ;  /* 0x0000000000007dc7 */ /* 0x000fe20008000000 */
[----:B------:R-:W-:Y:S01]  /*1c10*/  CCTL.IVALL ;  /* 0x00000000ff00798f */ /* 0x000fe20002000000 */
[----:B------:R-:W-:Y:S05]  /*1c20*/  BRA `(.L_x_22) ;  /* 0x0000000000047947 */ /* 0x000fea0003800000 */
.L_x_21:
[----:B------:R-:W-:Y:S06]  /*1c30*/  BAR.SYNC.DEFER_BLOCKING 0x0 ;  /* 0x0000000000007b1d */ /* 0x000fec0000010000 */
.L_x_22:
[----:B------:R-:W-:Y:S05]  /*1c40*/  BRA.U UP0, `(.L_x_23) ;  /* 0x0000002900147547 */ /* 0x000fea000b800000 */
[----:B------:R-:W1:Y:S01]  /*1c50*/  LDCU UR6, c[0x0][0x38c] ;  /* 0x00007180ff0677ac */ /* 0x000e620008000800 */
[----:B------:R-:W2:Y:S01]  /*1c60*/  S2UR UR8, SR_CgaCtaId ;  /* 0x00000000000879c3 */ /* 0x000ea20000008800 */
[----:B------:R-:W-:Y:S01]  /*1c70*/  PLOP3.LUT P1, PT, PT, PT, UP3, 0x80, 0x8 ;  /* 0x000000000008781c */ /* 0x000fe20003f2f038 */
[----:B------:R-:W-:Y:S01]  /*1c80*/  IMAD.MOV.U32 R12, RZ, RZ, 0x1 ;  /* 0x00000001ff0c7424 */ /* 0x000fe200078e00ff */
[----:B------:R-:W-:Y:S01]  /*1c90*/  USHF.L.U32 UR47, UR19, 0x7, URZ ;  /* 0x00000007132f7899 */ /* 0x000fe200080006ff */
[----:B------:R-:W-:Y:S01]  /*1ca0*/  ISETP.NE.AND P2, PT, R0, RZ, P3 ;  /* 0x000000ff0000720c */ /* 0x000fe20001f45270 */
[----:B------:R-:W-:Y:S01]  /*1cb0*/  UMOV UR7, 0x400 ;  /* 0x0000040000077882 */ /* 0x000fe20000000000 */
[----:B------:R-:W-:Y:S01]  /*1cc0*/  UISETP.NE.AND UP1, UPT, UR13, URZ, UPT ;  /* 0x000000ff0d00728c */ /* 0x000fe2000bf25270 */
[----:B------:R-:W-:Y:S01]  /*1cd0*/  PLOP3.LUT P1, PT, P1, PT, PT, 0x8, 0x80 ;  /* 0x000000000080781c */ /* 0x000fe20000f2e170 */
[----:B------:R-:W-:Y:S01]  /*1ce0*/  USHF.L.U32 UR44, UR19, 0x5, URZ ;  /* 0x00000005132c7899 */ /* 0x000fe200080006ff */
[----:B------:R-:W-:Y:S01]  /*1cf0*/  CS2R R10, SRZ ;  /* 0x00000000000a7805 */ /* 0x000fe2000001ff00 */
[----:B------:R-:W-:Y:S01]  /*1d00*/  ULOP3.LUT UR47, UR47, 0x80, URZ, 0xc0, !UPT ;  /* 0x000000802f2f7892 */ /* 0x000fe2000f8ec0ff */
[----:B------:R-:W-:Y:S01]  /*1d10*/  IMAD.MOV.U32 R9, RZ, RZ, RZ ;  /* 0x000000ffff097224 */ /* 0x000fe200078e00ff */
[----:B------:R-:W3:Y:S01]  /*1d20*/  LDCU UR39, c[0x0][0x370] ;  /* 0x00006e00ff2777ac */ /* 0x000ee20008000800 */
[----:B------:R-:W-:Y:S01]  /*1d30*/  IMAD.MOV.U32 R8, RZ, RZ, 0x1 ;  /* 0x00000001ff087424 */ /* 0x000fe200078e00ff */
[----:B------:R-:W4:Y:S01]  /*1d40*/  LDCU.64 UR26, c[0x0][0x348] ;  /* 0x00006900ff1a77ac */ /* 0x000f220008000a00 */
[----:B-1----:R-:W-:-:S02]  /*1d50*/  UIADD3 UR5, UPT, UPT, UR6, 0x1f, URZ ;  /* 0x0000001f06057890 */ /* 0x002fc4000fffe0ff */
[----:B------:R-:W-:Y:S02]  /*1d60*/  UIADD3 UR49, UPT, UPT, UR6, 0x3e, URZ ;  /* 0x0000003e06317890 */ /* 0x000fe4000fffe0ff */
[----:B------:R-:W-:Y:S02]  /*1d70*/  USHF.R.S32.HI UR4, URZ, 0x1f, UR5 ;  /* 0x0000001fff047899 */ /* 0x000fe40008011405 */
[----:B--2---:R-:W-:Y:S02]  /*1d80*/  ULEA UR13, UR8, UR7, 0x18 ;  /* 0x00000007080d7291 */ /* 0x004fe4000f8ec0ff */
[----:B------:R-:W-:Y:S02]  /*1d90*/  ULEA.HI UR4, UR4, UR5, URZ, 0x5 ;  /* 0x0000000504047291 */ /* 0x000fe4000f8f28ff */
[----:B------:R-:W-:Y:S02]  /*1da0*/  UIADD3 UR5, UPT, UPT, UR6, -0x1, URZ ;  /* 0xffffffff06057890 */ /* 0x000fe4000fffe0ff */
[----:B------:R-:W-:-:S02]  /*1db0*/  USHF.R.S32.HI UR42, URZ, 0x5, UR4 ;  /* 0x00000005ff2a7899 */ /* 0x000fc40008011404 */
[----:B------:R-:W-:Y:S02]  /*1dc0*/  UISETP.GE.U32.AND UP2, UPT, UR5, -0x3f, UPT ;  /* 0xffffffc10500788c */ /* 0x000fe4000bf46070 */
[----:B------:R-:W-:Y:S01]  /*1dd0*/  UISETP.LT.U32.AND UP0, UPT, UR42, 0x29, UPT ;  /* 0x000000292a00788c */ /* 0x000fe2000bf01070 */
[----:B------:R-:W1:Y:S03]  /*1de0*/  LDCU UR38, c[0x0][0x374] ;  /* 0x00006e80ff2677ac */ /* 0x000e660008000800 */
[----:B------:R-:W-:Y:S02]  /*1df0*/  USEL UR41, UR42, 0x29, UP0 ;  /* 0x000000292a297887 */ /* 0x000fe40008000000 */
[----:B------:R-:W-:Y:S02]  /*1e00*/  ULOP3.LUT UR44, UR44, 0x20, URZ, 0xc0, !UPT ;  /* 0x000000202c2c7892 */ /* 0x000fe4000f8ec0ff */
[----:B------:R-:W-:-:S02]  /*1e10*/  UIADD3 UR4, UPT, UPT, UR41, -0x1, URZ ;  /* 0xffffffff29047890 */ /* 0x000fc4000fffe0ff */
[----:B------:R-:W-:Y:S02]  /*1e20*/  @UP2 UIADD3 UR4, UPT, UPT, UR41, URZ, URZ ;  /* 0x000000ff29042290 */ /* 0x000fe4000fffe0ff */
[----:B------:R-:W-:Y:S02]  /*1e30*/  USEL UR21, UR34, 0x2, UP1 ;  /* 0x0000000222157887 */ /* 0x000fe40008800000 */
[----:B------:R-:W-:Y:S02]  /*1e40*/  UIADD3 UR30, UPT, UPT, UR13, 0x4600, UR28 ;  /* 0x000046000d1e7890 */ /* 0x000fe4000fffe01c */
[----:B------:R-:W-:Y:S02]  /*1e50*/  ULEA.HI UR47, UR28, UR47, URZ, 0x1b ;  /* 0x0000002f1c2f7291 */ /* 0x000fe4000f8fd8ff */
[----:B------:R-:W-:Y:S02]  /*1e60*/  UIADD3 UR48, UPT, UPT, UR42, -UR41, URZ ;  /* 0x800000292a307290 */ /* 0x000fe4000fffe0ff */
[----:B------:R-:W-:-:S02]  /*1e70*/  UIADD3 UR29, UPT, UPT, UR4, 0x1, URZ ;  /* 0x00000001041d7890 */ /* 0x000fc4000fffe0ff */
[----:B------:R-:W-:Y:S01]  /*1e80*/  UIADD3 UR43, UPT, UPT, -UR4, URZ, URZ ;  /* 0x000000ff042b7290 */ /* 0x000fe2000fffe1ff */
[----:B-1-34-:R-:W-:-:S11]  /*1e90*/  UMOV UR6, URZ ;  /* 0x000000ff00067c82 */ /* 0x01afd60008000000 */
.L_x_43:
[----:B------:R-:W1:Y:S02]  /*1ea0*/  S2UR UR4, SR_CgaCtaId ;  /* 0x00000000000479c3 */ /* 0x000e640000008800 */
[----:B-1----:R-:W-:-:S09]  /*1eb0*/  UISETP.NE.AND UP0, UPT, UR4, URZ, UPT ;  /* 0x000000ff0400728c */ /* 0x002fd2000bf05270 */
[----:B------:R-:W-:Y:S05]  /*1ec0*/  BRA.U UP0, `(.L_x_24) ;  /* 0x0000000100287547 */ /* 0x000fea000b800000 */
[----:B------:R-:W-:Y:S02]  /*1ed0*/  LEA R0, R9, UR13, 0x3 ;  /* 0x0000000d09007c11 */ /* 0x000fe4000f8e18ff */
[----:B------:R-:W-:-:S04]  /*1ee0*/  SHF.L.U32 R2, R8, 0x1f, RZ ;  /* 0x0000001f08027819 */ /* 0x000fc800000006ff */
[----:B------:R-:W1:Y:S02]  /*1ef0*/  SYNCS.PHASECHK.TRANS64.TRYWAIT P0, [R0+URZ+0x320], R2 ;  /* 0x00032002000075a7 */ /* 0x000e6400080011ff */
[----:B-1----:R-:W-:Y:S05]  /*1f00*/  @!P0 BRA `(.L_x_25) ;  /* 0x0000006c00f08947 */ /* 0x002fea0003800000 */
.L_x_151:
[----:B------:R-:W-:Y:S01]  /*1f10*/  VIADD R9, R9, 0x1 ;  /* 0x0000000109097836 */ /* 0x000fe20000000000 */
[----:B------:R1:W-:Y:S04]  /*1f20*/  SYNCS.ARRIVE.TRANS64.A1T0 RZ, [R0+URZ+0x310], RZ ;  /* 0x000310ff00ff79a7 */ /* 0x0003e800081000ff */
[----:B------:R-:W-:-:S04]  /*1f30*/  ISETP.NE.AND P0, PT, R9, 0x2, PT ;  /* 0x000000020900780c */ /* 0x000fc80003f05270 */
[----:B------:R-:W-:Y:S02]  /*1f40*/  SEL R9, R9, RZ, P0 ;  /* 0x000000ff09097207 */ /* 0x000fe40000000000 */
[----:B-1----:R-:W-:-:S04]  /*1f50*/  SEL R0, RZ, 0x1, P0 ;  /* 0x00000001ff007807 */ /* 0x002fc80000000000 */
[----:B------:R-:W-:-:S07]  /*1f60*/  LOP3.LUT R8, R8, R0, RZ, 0x3c, !PT ;  /* 0x0000000008087212 */ /* 0x000fce00078e3cff */
.L_x_24:
[----:B------:R-:W-:Y:S01]  /*1f70*/  ULEA UR4, UR6, UR13, 0x3 ;  /* 0x0000000d06047291 */ /* 0x000fe2000f8e18ff */
[----:B------:R-:W-:Y:S01]  /*1f80*/  SHF.L.U32 R0, R12, 0x1f, RZ ;  /* 0x0000001f0c007819 */ /* 0x000fe200000006ff */
[----:B------:R-:W-:Y:S02]  /*1f90*/  UISETP.GE.U32.AND UP0, UPT, UR49, 0x3f, UPT ;  /* 0x0000003f3100788c */ /* 0x000fe4000bf06070 */
[----:B------:R-:W-:Y:S01]  /*1fa0*/  ULEA UR11, UR45, UR44, 0x6 ;  /* 0x0000002c2d0b7291 */ /* 0x000fe2000f8e30ff */
[----:B------:R-:W-:-:S04]  /*1fb0*/  UMOV UR7, URZ ;  /* 0x000000ff00077c82 */ /* 0x000fc80008000000 */
[----:B------:R1:W2:Y:S01]  /*1fc0*/  SYNCS.PHASECHK.TRANS64.TRYWAIT P0, [UR4+0x148], R0 ;  /* 0x00014800ff0075a7 */ /* 0x0002a20008001104 */
[----:B------:R-:W-:-:S04]  /*1fd0*/  ULEA.HI UR4, UR46, UR46, URZ, 0x1 ;  /* 0x0000002e2e047291 */ /* 0x000fc8000f8f08ff */
[----:B------:R-:W-:-:S04]  /*1fe0*/  USHF.L.U32 UR4, UR4, 0x7, URZ ;  /* 0x0000000704047899 */ /* 0x000fc800080006ff */
[----:B------:R-:W-:-:S04]  /*1ff0*/  ULOP3.LUT UR35, UR4, 0xffffff00, URZ, 0xc0, !UPT ;  /* 0xffffff0004237892 */ /* 0x000fc8000f8ec0ff */
[----:B------:R-:W-:Y:S01]  /*2000*/  UIADD3 UR35, UPT, UPT, UR47, UR35, URZ ;  /* 0x000000232f237290 */ /* 0x000fe2000fffe0ff */
[----:B------:R-:W-:Y:S11]  /*2010*/  BRA.U !UP0, `(.L_x_26) ;  /* 0x0000000108c47547 */ /* 0x000ff6000b800000 */
[----:B------:R-:W-:Y:S01]  /*2020*/  UMOV UR16, UR43 ;  /* 0x0000002b00107c82 */ /* 0x000fe20008000000 */
[----:B------:R-:W-:Y:S01]  /*2030*/  UMOV UR4, UR6 ;  /* 0x0000000600047c82 */ /* 0x000fe20008000000 */
[----:B------:R-:W-:-:S05]  /*2040*/  UMOV UR34, URZ ;  /* 0x000000ff00227c82 */ /* 0x000fca0008000000 */
.L_x_32:
[----:B------:R-:W-:Y:S01]  /*2050*/  ULEA UR33, UR4, UR13, 0x3 ;  /* 0x0000000d04217291 */ /* 0x000fe2000f8e18ff */
[----:B------:R-:W-:Y:S01]  /*2060*/  @P3 MOV R2, 0x2800 ;  /* 0x0000280000023802 */ /* 0x000fe20000000f00 */
[----:B--234-:R-:W-:Y:S10]  /*2070*/  @P0 BRA `(.L_x_27) ;  /* 0x00000000000c0947 */ /* 0x01cff40003800000 */
[----:B------:R-:W-:-:S04]  /*2080*/  SHF.L.U32 R3, R12, 0x1f, RZ ;  /* 0x0000001f0c037819 */ /* 0x000fc800000006ff */
[----:B------:R-:W2:Y:S02]  /*2090*/  SYNCS.PHASECHK.TRANS64.TRYWAIT P0, [UR33+0x148], R3 ;  /* 0x00014803ff0075a7 */ /* 0x000ea40008001121 */
[----:B--2---:R-:W-:Y:S05]  /*20a0*/  @!P0 BRA `(.L_x_28) ;  /* 0x0000006c009c8947 */ /* 0x004fea0003800000 */
.L_x_27:
[----:B------:R2:W-:Y:S01]  /*20b0*/  @P3 SYNCS.ARRIVE.TRANS64 RZ, [UR33], R2 ;  /* 0x00000002ffff39a7 */ /* 0x0005e20008000021 */
[----:B------:R-:W-:Y:S02]  /*20c0*/  ULOP3.LUT UR5, UR21, 0x2, URZ, 0xfc, !UPT ;  /* 0x0000000215057892 */ /* 0x000fe4000f8efcff */
[----:B------:R-:W-:Y:S02]  /*20d0*/  UIADD3 UR16, UPT, UPT, UR16, 0x1, URZ ;  /* 0x0000000110107890 */ /* 0x000fe4000fffe0ff */
[----:B------:R-:W-:Y:S02]  /*20e0*/  UISETP.NE.AND UP0, UPT, UR5, 0x2, UPT ;  /* 0x000000020500788c */ /* 0x000fe4000bf05270 */
[----:B------:R-:W-:-:S07]  /*20f0*/  UISETP.NE.AND UP2, UPT, UR16, 0x1, UPT ;  /* 0x000000011000788c */ /* 0x000fce000bf45270 */
[----:B------:R-:W-:Y:S05]  /*2100*/  BRA.U UP0, `(.L_x_29) ;  /* 0x0000000100047547 */ /* 0x000fea000b800000 */
[----:B------:R-:W-:Y:S05]  /*2110*/  BPT.TRAP 0x1 ;  /* 0x000000040000795c */ /* 0x000fea0000300000 */
.L_x_29:
[----:B------:R-:W-:Y:S04]  /*2120*/  BSSY.RECONVERGENT B0, `(.L_x_30) ;  /* 0x0000003000007945 */ /* 0x000fe80003800200 */
[----:B------:R-:W-:Y:S05]  /*2130*/  @!P2 BRA `(.L_x_31) ;  /* 0x000000000004a947 */ /* 0x000fea0003800000 */
[----:B------:R-:W-:Y:S05]  /*2140*/  BPT.TRAP 0x1 ;  /* 0x000000040000795c */ /* 0x000fea0000300000 */
.L_x_31:
[----:B------:R-:W-:Y:S05]  /*2150*/  BSYNC.RECONVERGENT B0 ;  /* 0x0000000000007941 */ /* 0x000fea0003800200 */
.L_x_30:
[----:B------:R-:W-:Y:S02]  /*2160*/  UIADD3 UR5, UPT, UPT, UR4, 0x1, URZ ;  /* 0x0000000104057890 */ /* 0x000fe4000fffe0ff */
[----:B------:R-:W-:Y:S02]  /*2170*/  ULEA UR32, UR4, UR28, 0xc ;  /* 0x0000001c04207291 */ /* 0x000fe4000f8e60ff */
[----:B------:R-:W-:Y:S02]  /*2180*/  UISETP.NE.AND UP0, UPT, UR5, 0x29, UPT ;  /* 0x000000290500788c */ /* 0x000fe4000bf05270 */
[----:B------:R-:W-:Y:S02]  /*2190*/  UIADD3 UR14, UP1, UPT, UR26, 0x80, URZ ;  /* 0x000000801a0e7890 */ /* 0x000fe4000ff3e0ff */
[----:B------:R-:W-:Y:S02]  /*21a0*/  USEL UR7, URZ, 0x1, UP0 ;  /* 0x00000001ff077887 */ /* 0x000fe40008000000 */
[----:B------:R-:W-:-:S02]  /*21b0*/  USEL UR6, UR5, URZ, UP0 ;  /* 0x000000ff05067287 */ /* 0x000fc40008000000 */
[----:B------:R-:W-:Y:S02]  /*21c0*/  ULEA UR8, UR4, UR13, 0xa ;  /* 0x0000000d04087291 */ /* 0x000fe4000f8e50ff */
[----:B------:R-:W-:Y:S01]  /*21d0*/  ULEA UR5, UR6, UR13, 0x3 ;  /* 0x0000000d06057291 */ /* 0x000fe2000f8e18ff */
[----:B------:R-:W-:Y:S01]  /*21e0*/  LOP3.LUT R12, R12, UR7, RZ, 0x3c, !PT ;  /* 0x000000070c0c7c12 */ /* 0x000fe2000f8e3cff */
[----:B------:R-:W-:Y:S02]  /*21f0*/  UIADD3 UR4, UP0, UPT, UR26, 0x180, URZ ;  /* 0x000001801a047890 */ /* 0x000fe4000ff1e0ff */
[----:B------:R-:W-:Y:S01]  /*2200*/  ULOP3.LUT UR33, UR33, 0xfefffff8, URZ, 0xc0, !UPT ;  /* 0xfefffff821217892 */ /* 0x000fe2000f8ec0ff */
[----:B-1----:R-:W-:Y:S01]  /*2210*/  SHF.L.U32 R0, R12, 0x1f, RZ ;  /* 0x0000001f0c007819 */ /* 0x002fe200000006ff */
[----:B------:R-:W-:Y:S02]  /*2220*/  UIADD3.X UR15, UPT, UPT, URZ, UR27, URZ, UP1, !UPT ;  /* 0x0000001bff0f7290 */ /* 0x000fe40008ffe4ff */
[----:B------:R-:W-:Y:S01]  /*2230*/  UIADD3 UR32, UPT, UPT, UR13, 0x4600, UR32 ;  /* 0x000046000d207890 */ /* 0x000fe2000fffe020 */
[----:B------:R3:W4:Y:S01]  /*2240*/  SYNCS.PHASECHK.TRANS64.TRYWAIT P0, [UR5+0x148], R0 ;  /* 0x00014800ff0075a7 */ /* 0x0007220008001105 */
[----:B------:R-:W-:-:S02]  /*2250*/  UPRMT UR7, URZ, 0x5410, UR24 ;  /* 0x00005410ff077896 */ /* 0x000fc40008000018 */
[----:B------:R-:W-:Y:S02]  /*2260*/  UIADD3 UR8, UPT, UPT, UR8, 0x2d600, URZ ;  /* 0x0002d60008087890 */ /* 0x000fe4000fffe0ff */
[----:B------:R-:W-:Y:S01]  /*2270*/  UIADD3.X UR5, UPT, UPT, URZ, UR27, URZ, UP0, !UPT ;  /* 0x0000001bff057290 */ /* 0x000fe200087fe4ff */
[----:B------:R-:W-:Y:S01]  /*2280*/  UMOV UR18, 0x0 ;  /* 0x0000000000127882 */ /* 0x000fe20000000000 */
[----:B------:R-:W-:Y:S01]  /*2290*/  UMOV UR19, 0x10000000 ;  /* 0x1000000000137882 */ /* 0x000fe20000000000 */
[----:B------:R-:W-:Y:S01]  /*22a0*/  UMOV UR10, UR34 ;  /* 0x00000022000a7c82 */ /* 0x000fe20008000000 */
[----:B------:R-:W-:Y:S01]  /*22b0*/  UMOV UR12, UR36 ;  /* 0x00000024000c7c82 */ /* 0x000fe20008000000 */
[----:B------:R-:W-:Y:S01]  /*22c0*/  UMOV UR9, UR33 ;  /* 0x0000002100097c82 */ /* 0x000fe20008000000 */
[----:B------:R1:W-:Y:S03]  /*22d0*/  UTMALDG.3D.MULTICAST.2CTA [UR32], [UR14], UR7, desc[UR18] ;  /* 0x000012200e0073b4 */ /* 0x0003e60008211807 */
[----:B------:R2:W-:Y:S01]  /*22e0*/  UTMALDG.3D.2CTA [UR8], [UR4], desc[UR18] ;  /* 0x00001208040075b4 */ /* 0x0005e20008211000 */
[----:B-1----:R-:W-:Y:S01]  /*22f0*/  UIADD3 UR34, UPT, UPT, UR34, 0x20, URZ ;  /* 0x0000002022227890 */ /* 0x002fe2000fffe0ff */
[----:B------:R-:W-:Y:S01]  /*2300*/  UMOV UR7, UR29 ;  /* 0x0000001d00077c82 */ /* 0x000fe20008000000 */
[----:B--2---:R-:W-:Y:S01]  /*2310*/  UMOV UR4, UR6 ;  /* 0x0000000600047c82 */ /* 0x004fe20008000000 */
[----:B------:R-:W-:Y:S09]  /*2320*/  BRA.U UP2, `(.L_x_32) ;  /* 0xfffffffd02487547 */ /* 0x000ff2000b83ffff */
.L_x_26:
[----:B------:R-:W-:Y:S01]  /*2330*/  ULEA UR4, UR6, UR13, 0x3 ;  /* 0x0000000d06047291 */ /* 0x000fe2000f8e18ff */
[----:B-1-3--:R-:W-:Y:S01]  /*2340*/  SHF.L.U32 R0, R12, 0x1f, RZ ;  /* 0x0000001f0c007819 */ /* 0x00afe200000006ff */
[----:B------:R-:W-:Y:S01]  /*2350*/  @!P1 SYNCS.ARRIVE.TRANS64.A1T0 RZ, [UR13+0x2a8], RZ ;  /* 0x0002a8ffffff99a7 */ /* 0x000fe2000810000d */
[----:B------:R-:W-:-:S06]  /*2360*/  UISETP.GT.AND UP0, UPT, UR42, UR41, UPT ;  /* 0x000000292a00728c */ /* 0x000fcc000bf04270 */
[----:B--2-4-:R1:W2:Y:S03]  /*2370*/  SYNCS.PHASECHK.TRANS64.TRYWAIT P0, [UR4+0x148], R0 ;  /* 0x00014800ff0075a7 */ /* 0x0142a60008001104 */
[----:B------:R-:W-:Y:S05]  /*2380*/  BRA.U !UP0, `(.L_x_33) ;  /* 0x0000000108c07547 */ /* 0x000fea000b800000 */
[----:B------:R-:W-:Y:S01]  /*2390*/  UIADD3 UR25, UPT, UPT, UR48, UR7, URZ ;  /* 0x0000000730197290 */ /* 0x000fe2000fffe0ff */
[----:B------:R-:W-:-:S11]  /*23a0*/  UMOV UR4, UR6 ;  /* 0x0000000600047c82 */ /* 0x000fd60008000000 */
.L_x_39:
[----:B------:R-:W-:Y:S01]  /*23b0*/  ULEA UR17, UR4, UR13, 0x3 ;  /* 0x0000000d04117291 */ /* 0x000fe2000f8e18ff */
[----:B--2---:R-:W-:Y:S01]  /*23c0*/  @P3 MOV R2, 0x2800 ;  /* 0x0000280000023802 */ /* 0x004fe20000000f00 */
[----:B--2-4-:R-:W-:Y:S10]  /*23d0*/  @P0 BRA `(.L_x_34) ;  /* 0x00000000000c0947 */ /* 0x014ff40003800000 */
[----:B------:R-:W-:-:S04]  /*23e0*/  SHF.L.U32 R3, R12, 0x1f, RZ ;  /* 0x0000001f0c037819 */ /* 0x000fc800000006ff */
[----:B------:R-:W2:Y:S02]  /*23f0*/  SYNCS.PHASECHK.TRANS64.TRYWAIT P0, [UR17+0x148], R3 ;  /* 0x00014803ff0075a7 */ /* 0x000ea40008001111 */
[----:B--2---:R-:W-:Y:S05]  /*2400*/  @!P0 BRA `(.L_x_35) ;  /* 0x0000006800dc8947 */ /* 0x004fea0003800000 */
.L_x_34:
[----:B------:R2:W-:Y:S01]  /*2410*/  @P3 SYNCS.ARRIVE.TRANS64 RZ, [UR17], R2 ;  /* 0x00000002ffff39a7 */ /* 0x0005e20008000011 */
[----:B------:R-:W-:-:S04]  /*2420*/  ULOP3.LUT UR5, UR21, 0x2, URZ, 0xfc, !UPT ;  /* 0x0000000215057892 */ /* 0x000fc8000f8efcff */
[----:B------:R-:W-:-:S09]  /*2430*/  UISETP.NE.AND UP0, UPT, UR5, 0x2, UPT ;  /* 0x000000020500788c */ /* 0x000fd2000bf05270 */
[----:B------:R-:W-:Y:S05]  /*2440*/  BRA.U UP0, `(.L_x_36) ;  /* 0x0000000100047547 */ /* 0x000fea000b800000 */
[----:B------:R-:W-:Y:S05]  /*2450*/  BPT.TRAP 0x1 ;  /* 0x000000040000795c */ /* 0x000fea0000300000 */
.L_x_36:
[----:B------:R-:W-:Y:S04]  /*2460*/  BSSY.RECONVERGENT B0, `(.L_x_37) ;  /* 0x0000003000007945 */ /* 0x000fe80003800200 */
[----:B------:R-:W-:Y:S05]  /*2470*/  @!P2 BRA `(.L_x_38) ;  /* 0x000000000004a947 */ /* 0x000fea0003800000 */
[----:B------:R-:W-:Y:S05]  /*2480*/  BPT.TRAP 0x1 ;  /* 0x000000040000795c */ /* 0x000fea0000300000 */
.L_x_38:
[----:B------:R-:W-:Y:S05]  /*2490*/  BSYNC.RECONVERGENT B0 ;  /* 0x0000000000007941 */ /* 0x000fea0003800200 */
.L_x_37:
[----:B------:R-:W-:Y:S02]  /*24a0*/  UIADD3 UR5, UPT, UPT, UR4, 0x1, URZ ;  /* 0x0000000104057890 */ /* 0x000fe4000fffe0ff */
[----:B------:R-:W-:Y:S02]  /*24b0*/  UIADD3 UR14, UP1, UPT, UR26, 0x80, URZ ;  /* 0x000000801a0e7890 */ /* 0x000fe4000ff3e0ff */
[----:B------:R-:W-:Y:S02]  /*24c0*/  UISETP.NE.AND UP0, UPT, UR5, 0x29, UPT ;  /* 0x000000290500788c */ /* 0x000fe4000bf05270 */
[----:B------:R-:W-:Y:S02]  /*24d0*/  ULEA UR16, UR4, UR30, 0xc ;  /* 0x0000001e04107291 */ /* 0x000fe4000f8e60ff */
[----:B------:R-:W-:Y:S02]  /*24e0*/  USEL UR8, URZ, 0x1, UP0 ;  /* 0x00000001ff087887 */ /* 0x000fe40008000000 */
[----:B------:R-:W-:-:S02]  /*24f0*/  USEL UR6, UR5, URZ, UP0 ;  /* 0x000000ff05067287 */ /* 0x000fc40008000000 */
[----:B------:R-:W-:Y:S02]  /*2500*/  UIADD3 UR22, UP0, UPT, UR26, 0x180, URZ ;  /* 0x000001801a167890 */ /* 0x000fe4000ff1e0ff */
[----:B------:R-:W-:Y:S01]  /*2510*/  LOP3.LUT R12, R12, UR8, RZ, 0x3c, !PT ;  /* 0x000000080c0c7c12 */ /* 0x000fe2000f8e3cff */
[----:B------:R-:W-:Y:S02]  /*2520*/  ULEA UR8, UR4, UR13, 0xa ;  /* 0x0000000d04087291 */ /* 0x000fe4000f8e50ff */
[----:B------:R-:W-:Y:S01]  /*2530*/  ULEA UR5, UR6, UR13, 0x3 ;  /* 0x0000000d06057291 */ /* 0x000fe2000f8e18ff */
[----:B-1----:R-:W-:Y:S01]  /*2540*/  SHF.L.U32 R0, R12, 0x1f, RZ ;  /* 0x0000001f0c007819 */ /* 0x002fe200000006ff */
[----:B------:R-:W-:Y:S02]  /*2550*/  USHF.L.U32 UR18, UR7, 0x5, URZ ;  /* 0x0000000507127899 */ /* 0x000fe400080006ff */
[----:B------:R-:W-:Y:S02]  /*2560*/  ULOP3.LUT UR17, UR17, 0xfefffff8, URZ, 0xc0, !UPT ;  /* 0xfefffff811117892 */ /* 0x000fe4000f8ec0ff */
[----:B------:R-:W-:-:S02]  /*2570*/  UIADD3.X UR15, UPT, UPT, URZ, UR27, URZ, UP1, !UPT ;  /* 0x0000001bff0f7290 */ /* 0x000fc40008ffe4ff */
[----:B------:R-:W-:Y:S01]  /*2580*/  UPRMT UR4, URZ, 0x5410, UR24 ;  /* 0x00005410ff047896 */ /* 0x000fe20008000018 */
[----:B------:R3:W4:Y:S01]  /*2590*/  SYNCS.PHASECHK.TRANS64.TRYWAIT P0, [UR5+0x148], R0 ;  /* 0x00014800ff0075a7 */ /* 0x0007220008001105 */
[----:B------:R-:W-:Y:S02]  /*25a0*/  UIADD3 UR8, UPT, UPT, UR8, 0x2d600, URZ ;  /* 0x0002d60008087890 */ /* 0x000fe4000fffe0ff */
[----:B------:R-:W-:Y:S01]  /*25b0*/  UIADD3.X UR23, UPT, UPT, URZ, UR27, URZ, UP0, !UPT ;  /* 0x0000001bff177290 */ /* 0x000fe200087fe4ff */
[----:B------:R-:W-:Y:S01]  /*25c0*/  UMOV UR32, 0x0 ;  /* 0x0000000000207882 */ /* 0x000fe20000000000 */
[----:B------:R-:W-:Y:S01]  /*25d0*/  UMOV UR33, 0x10000000 ;  /* 0x1000000000217882 */ /* 0x000fe20000000000 */
[----:B------:R-:W-:Y:S01]  /*25e0*/  UMOV UR19, UR35 ;  /* 0x0000002300137c82 */ /* 0x000fe20008000000 */
[----:B------:R-:W-:Y:S01]  /*25f0*/  UMOV UR20, UR36 ;  /* 0x0000002400147c82 */ /* 0x000fe20008000000 */
[----:B------:R-:W-:Y:S01]  /*2600*/  UMOV UR12, UR36 ;  /* 0x00000024000c7c82 */ /* 0x000fe20008000000 */
[----:B------:R-:W-:Y:S01]  /*2610*/  UMOV UR9, UR17 ;  /* 0x0000001100097c82 */ /* 0x000fe20008000000 */
[----:B------:R-:W-:Y:S01]  /*2620*/  UMOV UR10, UR18 ;  /* 0x00000012000a7c82 */ /* 0x000fe20008000000 */
[----:B------:R1:W-:Y:S01]  /*2630*/  UTMALDG.3D.MULTICAST.2CTA [UR16], [UR14], UR4, desc[UR32] ;  /* 0x000020100e0073b4 */ /* 0x0003e20008211804 */
[----:B------:R-:W-:-:S04]  /*2640*/  UIADD3 UR7, UPT, UPT, UR7, 0x1, URZ ;  /* 0x0000000107077890 */ /* 0x000fc8000fffe0ff */
[----:B------:R-:W-:Y:S01]  /*2650*/  UISETP.NE.AND UP0, UPT, UR7, UR25, UPT ;  /* 0x000000190700728c */ /* 0x000fe2000bf05270 */
[----:B------:R3:W-:Y:S01]  /*2660*/  UTMALDG.3D.2CTA [UR8], [UR22], desc[UR32] ;  /* 0x00002008160075b4 */ /* 0x0007e20008211000 */
[----:B-1----:R-:W-:-:S07]  /*2670*/  UMOV UR4, UR6 ;  /* 0x0000000600047c82 */ /* 0x002fce0008000000 */
[----:B---3--:R-:W-:Y:S05]  /*2680*/  BRA.U UP0, `(.L_x_39) ;  /* 0xfffffffd00487547 */ /* 0x008fea000b83ffff */
.L_x_33:
[C---:B------:R-:W-:Y:S01]  /*2690*/  LEA R3, R11.reuse, UR13, 0x3 ;  /* 0x0000000d0b037c11 */ /* 0x040fe2000f8e18ff */
[----:B------:R-:W-:Y:S01]  /*26a0*/  NOP ;  /* 0x0000000000007918 */ /* 0x000fe20000000000 */
[----:B-1----:R-:W-:Y:S02]  /*26b0*/  SHF.L.U32 R0, R10, 0x1f, RZ ;  /* 0x0000001f0a007819 */ /* 0x002fe400000006ff */
[----:B------:R-:W-:Y:S02]  /*26c0*/  LEA R4, R11, UR13, 0x4 ;  /* 0x0000000d0b047c11 */ /* 0x000fe4000f8e20ff */
[----:B--2-4-:R-:W1:Y:S02]  /*26d0*/  SYNCS.PHASECHK.TRANS64.TRYWAIT P0, [R3+URZ+0x2b0], R0 ;  /* 0x0002b000030075a7 */ /* 0x014e6400080011ff */
[----:B-1----:R-:W-:Y:S05]  /*26e0*/  @!P0 BRA `(.L_x_40) ;  /* 0x00000068003c8947 */ /* 0x002fea0003800000 */
.L_x_154:
[----:B------:R-:W2:Y:S01]  /*26f0*/  LDS.128 R4, [R4+0x340] ;  /* 0x0003400004047984 */ /* 0x000ea20000000c00 */
[----:B------:R-:W-:Y:S01]  /*2700*/  UISETP.GE.AND UP0, UPT, UR40, 0x1, UPT ;  /* 0x000000012800788c */ /* 0x000fe2000bf06270 */
[----:B------:R-:W-:Y:S01]  /*2710*/  @!PT LDS RZ, [RZ] ;  /* 0x00000000fffff984 */ /* 0x000fe20000000800 */
[----:B------:R-:W-:Y:S01]  /*2720*/  @!PT LDS RZ, [RZ] ;  /* 0x00000000fffff984 */ /* 0x000fe20000000800 */
[----:B------:R-:W-:Y:S01]  /*2730*/  @!PT LDS RZ, [RZ] ;  /* 0x00000000fffff984 */ /* 0x000fe20000000800 */
[----:B------:R-:W-:Y:S01]  /*2740*/  @!PT LDS RZ, [RZ] ;  /* 0x00000000fffff984 */ /* 0x000fe20000000800 */
[----:B------:R3:W-:Y:S06]  /*2750*/  MEMBAR.ALL.CTA ;  /* 0x0000000000007992 */ /* 0x0007ec0000008000 */
[----:B---3--:R-:W3:Y:S01]  /*2760*/  FENCE.VIEW.ASYNC.S ;  /* 0x00000000000073c6 */ /* 0x008ee20000000000 */
[----:B--2---:R-:W-:-:S13]  /*2770*/  LOP3.LUT P0, RZ, R6, 0x1, RZ, 0xc0, !PT ;  /* 0x0000000106ff7812 */ /* 0x004fda000780c0ff */
[----:B---3--:R-:W-:Y:S01]  /*2780*/  VOTEU.ANY UP1, P0 ;  /* 0x0000000000ff7886 */ /* 0x008fe20000020100 */
[----:B------:R-:W-:-:S13]  /*2790*/  PLOP3.LUT P0, PT, PT, PT, UP1, 0x80, 0x8 ;  /* 0x000000000008781c */ /* 0x000fda0003f0f018 */
[----:B-1----:R-:W-:Y:S02]  /*27a0*/  @P0 LOP3.LUT R0, R5, 0xffff, RZ, 0xc0, !PT ;  /* 0x0000ffff05000812 */ /* 0x002fe400078ec0ff */
[----:B------:R-:W-:Y:S02]  /*27b0*/  @P0 MOV R2, R4 ;  /* 0x0000000400020202 */ /* 0x000fe40000000f00 */
[----:B------:R-:W-:Y:S01]  /*27c0*/  @P0 R2UR UR5, R0 ;  /* 0x00000000000502ca */ /* 0x000fe200000e0000 */
[----:B------:R-:W-:Y:S01]  /*27d0*/  VIADD R0, R3, 0x2c0 ;  /* 0x000002c003007836 */ /* 0x000fe20000000000 */
[----:B------:R-:W-:Y:S02]  /*27e0*/  @P0 SHF.R.U32.HI R4, RZ, 0x10, R5 ;  /* 0x00000010ff040819 */ /* 0x000fe40000011605 */
[----:B------:R-:W-:Y:S02]  /*27f0*/  @P0 R2UR UR7, R2 ;  /* 0x00000000020702ca */ /* 0x000fe400000e0000 */
[----:B------:R-:W-:-:S02]  /*2800*/  PRMT R0, RZ, 0x654, R0 ;  /* 0x00000654ff007816 */ /* 0x000fc40000000000 */
[----:B------:R-:W-:Y:S02]  /*2810*/  @P0 R2UR UR4, R4 ;  /* 0x00000000040402ca */ /* 0x000fe400000e0000 */
[----:B------:R1:W-:Y:S03]  /*2820*/  SYNCS.ARRIVE.TRANS64.RED.A1T0 RZ, [R0+URZ], RZ ;  /* 0x000000ff00ff79a7 */ /* 0x0003e600081004ff */
[----:B------:R-:W-:-:S04]  /*2830*/  @UP1 UMOV UR31, UR5 ;  /* 0x00000005001f1c82 */ /* 0x000fc80008000000 */
[----:B------:R-:W-:-:S04]  /*2840*/  @UP1 UMOV UR37, UR7 ;  /* 0x0000000700251c82 */ /* 0x000fc80008000000 */
[----:B------:R-:W-:Y:S01]  /*2850*/  @UP1 UMOV UR36, UR4 ;  /* 0x0000000400241c82 */ /* 0x000fe20008000000 */
[----:B------:R-:W-:Y:S05]  /*2860*/  BRA.U !UP0, `(.L_x_41) ;  /* 0x0000000108d47547 */ /* 0x000fea000b800000 */
[----:B------:R-:W2:Y:S01]  /*2870*/  LDCU.128 UR16, c[0x0][0xb10] ;  /* 0x00016200ff1077ac */ /* 0x000ea20008000c00 */
[----:B------:R-:W3:Y:S01]  /*2880*/  LDCU UR12, c[0x0][0xb20] ;  /* 0x00016400ff0c77ac */ /* 0x000ee20008000800 */
[----:B------:R-:W4:Y:S01]  /*2890*/  LDCU UR20, c[0x0][0xb0c] ;  /* 0x00016180ff1477ac */ /* 0x000f220008000800 */
[----:B------:R-:W1:Y:S01]  /*28a0*/  LDCU.64 UR8, c[0x0][0xb28] ;  /* 0x00016500ff0877ac */ /* 0x000e620008000a00 */
[----:B------:R-:W-:Y:S02]  /*28b0*/  UISETP.NE.AND UP3, UPT, UR40, 0x1, UPT ;  /* 0x000000012800788c */ /* 0x000fe4000bf65270 */
[----:B--2---:R-:W-:Y:S02]  /*28c0*/  UIMAD.WIDE.U32 UR10, UR38, UR19, URZ ;  /* 0x00000013260a72a5 */ /* 0x004fe4000f8e00ff */
[----:B------:R-:W-:Y:S02]  /*28d0*/  UIMAD.WIDE.U32 UR4, UR39, UR16, URZ ;  /* 0x00000010270472a5 */ /* 0x000fe4000f8e00ff */
[----:B------:R-:W-:-:S02]  /*28e0*/  UISETP.NE.AND UP0, UPT, UR18, 0x1, UPT ;  /* 0x000000011200788c */ /* 0x000fc4000bf05270 */
[----:B------:R-:W-:Y:S01]  /*28f0*/  UIMAD.WIDE.U32 UR22, UR31, UR19, URZ ;  /* 0x000000131f1672a5 */ /* 0x000fe2000f8e00ff */
[----:B------:R-:W-:Y:S02]  /*2900*/  UMOV UR10, UR11 ;  /* 0x0000000b000a7c82 */ /* 0x000fe40008000000 */
[----:B------:R-:W-:Y:S01]  /*2910*/  UMOV UR4, UR5 ;  /* 0x0000000500047c82 */ /* 0x000fe20008000000 */
[----:B---3--:R-:W-:Y:S02]  /*2920*/  USHF.R.U32.HI UR10, URZ, UR12, UR10 ;  /* 0x0000000cff0a7299 */ /* 0x008fe4000801160a */
[----:B----4-:R-:W-:Y:S02]  /*2930*/  UISETP.NE.AND UP2, UPT, UR20, 0x1, UPT ;  /* 0x000000011400788c */ /* 0x010fe4000bf45270 */
[----:B------:R-:W-:Y:S02]  /*2940*/  USHF.R.U32.HI UR4, URZ, UR17, UR4 ;  /* 0x00000011ff047299 */ /* 0x000fe40008011604 */
[----:B------:R-:W-:-:S02]  /*2950*/  USEL UR5, UR38, UR10, !UP0 ;  /* 0x0000000a26057287 */ /* 0x000fc4000c000000 */
[----:B------:R-:W-:Y:S02]  /*2960*/  USEL UR7, UR39, UR4, !UP2 ;  /* 0x0000000427077287 */ /* 0x000fe4000d000000 */
[----:B-1----:R-:W-:Y:S01]  /*2970*/  UIMAD.WIDE.U32 UR10, UR5, UR8, URZ ;  /* 0x00000008050a72a5 */ /* 0x002fe2000f8e00ff */
[----:B------:R-:W-:Y:S01]  /*2980*/  UMOV UR4, UR23 ;  /* 0x0000001700047c82 */ /* 0x000fe20008000000 */
[----:B------:R-:W-:Y:S02]  /*2990*/  UIMAD.WIDE.U32 UR14, UR37, UR16, URZ ;  /* 0x00000010250e72a5 */ /* 0x000fe4000f8e00ff */
[----:B------:R-:W-:-:S03]  /*29a0*/  UIMAD.WIDE.U32 UR22, UR7, UR8, URZ ;  /* 0x00000008071672a5 */ /* 0x000fc6000f8e00ff */
[----:B------:R-:W-:Y:S01]  /*29b0*/  UMOV UR10, UR11 ;  /* 0x0000000b000a7c82 */ /* 0x000fe20008000000 */
[----:B------:R-:W-:Y:S02]  /*29c0*/  USHF.R.U32.HI UR4, URZ, UR12, UR4 ;  /* 0x0000000cff047299 */ /* 0x000fe40008011604 */
[----:B------:R-:W-:Y:S01]  /*29d0*/  @UP3 USHF.R.U32.HI UR5, URZ, UR9, UR10 ;  /* 0x00000009ff053299 */ /* 0x000fe2000801160a */
[----:B------:R-:W-:Y:S01]  /*29e0*/  UMOV UR14, UR15 ;  /* 0x0000000f000e7c82 */ /* 0x000fe20008000000 */
[----:B------:R-:W-:Y:S01]  /*29f0*/  UMOV UR22, UR23 ;  /* 0x0000001700167c82 */ /* 0x000fe20008000000 */
[----:B------:R-:W-:Y:S02]  /*2a00*/  USHF.R.U32.HI UR17, URZ, UR17, UR14 ;  /* 0x00000011ff117299 */ /* 0x000fe4000801160e */
[----:B------:R-:W-:Y:S02]  /*2a10*/  USEL UR4, UR31, UR4, !UP0 ;  /* 0x000000041f047287 */ /* 0x000fe4000c000000 */
[----:B------:R-:W-:-:S02]  /*2a20*/  @UP3 USHF.R.U32.HI UR7, URZ, UR9, UR22 ;  /* 0x00000009ff073299 */ /* 0x000fc40008011616 */
[----:B------:R-:W-:Y:S02]  /*2a30*/  UIMAD UR10, UR40, UR5, URZ ;  /* 0x00000005280a72a4 */ /* 0x000fe4000f8e02ff */
[----:B------:R-:W-:Y:S02]  /*2a40*/  USEL UR5, UR37, UR17, !UP2 ;  /* 0x0000001125057287 */ /* 0x000fe4000d000000 */
[----:B------:R-:W-:Y:S02]  /*2a50*/  UIMAD UR12, UR40, UR7, URZ ;  /* 0x00000007280c72a4 */ /* 0x000fe4000f8e02ff */
[----:B------:R-:W-:Y:S02]  /*2a60*/  UISETP.GE.AND UP0, UPT, UR4, UR10, UPT ;  /* 0x0000000a0400728c */ /* 0x000fe4000bf06270 */
[----:B------:R-:W-:Y:S02]  /*2a70*/  UIMAD.WIDE.U32 UR10, UR4, UR8, URZ ;  /* 0x00000008040a72a5 */ /* 0x000fe4000f8e00ff */
[----:B------:R-:W-:-:S02]  /*2a80*/  UISETP.GE.OR UP0, UPT, UR5, UR12, UP0 ;  /* 0x0000000c0500728c */ /* 0x000fc40008706670 */
[----:B------:R-:W-:Y:S02]  /*2a90*/  UIMAD.WIDE.U32 UR14, UR5, UR8, URZ ;  /* 0x00000008050e72a5 */ /* 0x000fe4000f8e00ff */
[----:B------:R-:W-:Y:S01]  /*2aa0*/  UIADD3 UR12, UPT, UPT, -UR5, URZ, URZ ;  /* 0x000000ff050c7290 */ /* 0x000fe2000fffe1ff */
[----:B------:R-:W-:Y:S01]  /*2ab0*/  UMOV UR10, UR11 ;  /* 0x0000000b000a7c82 */ /* 0x000fe20008000000 */
[----:B------:R-:W-:Y:S02]  /*2ac0*/  UIADD3 UR11, UPT, UPT, -UR4, URZ, URZ ;  /* 0x000000ff040b7290 */ /* 0x000fe4000fffe1ff */
[----:B------:R-:W-:-:S03]  /*2ad0*/  USHF.R.U32.HI UR10, URZ, UR9, UR10 ;  /* 0x00000009ff0a7299 */ /* 0x000fc6000801160a */
[----:B------:R-:W-:Y:S01]  /*2ae0*/  @!UP0 UMOV UR8, UR15 ;  /* 0x0000000f00088c82 */ /* 0x000fe20008000000 */
[----:B------:R-:W-:Y:S02]  /*2af0*/  UIMAD UR11, UR18, UR11, UR31 ;  /* 0x0000000b120b72a4 */ /* 0x000fe4000f8e021f */
[----:B------:R-:W-:Y:S02]  /*2b00*/  USEL UR10, UR4, UR10, !UP3 ;  /* 0x0000000a040a7287 */ /* 0x000fe4000d800000 */
[----:B------:R-:W-:Y:S02]  /*2b10*/  @!UP0 USHF.R.U32.HI UR8, URZ, UR9, UR8 ;  /* 0x00000009ff088299 */ /* 0x000fe40008011608 */
[----:B------:R-:W-:Y:S02]  /*2b20*/  UIADD3 UR9, UPT, UPT, -UR10, URZ, URZ ;  /* 0x000000ff0a097290 */ /* 0x000fe4000fffe1ff */
[----:B------:R-:W-:Y:S02]  /*2b30*/  @!UP0 USEL UR8, UR5, UR8, !UP3 ;  /* 0x0000000805088287 */ /* 0x000fe4000d800000 */
[----:B------:R-:W-:-:S02]  /*2b40*/  UIMAD UR9, UR40, UR9, UR4 ;  /* 0x00000009280972a4 */ /* 0x000fc4000f8e0204 */
[----:B------:R-:W-:Y:S02]  /*2b50*/  @!UP0 UIADD3 UR10, UPT, UPT, UR10, -UR8, URZ ;  /* 0x800000080a0a8290 */ /* 0x000fe4000fffe0ff */
[----:B------:R-:W-:Y:S02]  /*2b60*/  @!UP0 UIMAD UR8, UR9, UR7, UR8 ;  /* 0x00000007090882a4 */ /* 0x000fe4000f8e0208 */
[----:B------:R-:W-:Y:S02]  /*2b70*/  @!UP0 UIMAD UR4, UR40, UR10, UR5 ;  /* 0x0000000a280482a4 */ /* 0x000fe4000f8e0205 */
[----:B------:R-:W-:Y:S02]  /*2b80*/  UIMAD UR7, UR20, UR12, UR37 ;  /* 0x0000000c140772a4 */ /* 0x000fe4000f8e0225 */
[----:B------:R-:W-:Y:S01]  /*2b90*/  UIMAD UR31, UR4, UR18, UR11 ;  /* 0x00000012041f72a4 */ /* 0x000fe2000f8e020b */
[----:B------:R-:W-:Y:S02]  /*2ba0*/  @!UP0 UMOV UR5, UR8 ;  /* 0x0000000800058c82 */ /* 0x000fe40008000000 */
[----:B------:R-:W-:-:S12]  /*2bb0*/  UIMAD UR37, UR5, UR20, UR7 ;  /* 0x00000014052572a4 */ /* 0x000fd8000f8e0207 */
.L_x_41:
[----:B------:R-:W2:Y:S02]  /*2bc0*/  LDCU UR4, c[0x0][0xb30] ;  /* 0x00016600ff0477ac */ /* 0x000ea40008000800 */
[----:B--2---:R-:W-:-:S09]  /*2bd0*/  UISETP.NE.AND UP0, UPT, UR4, 0x1, UPT ;  /* 0x000000010400788c */ /* 0x004fd2000bf05270 */
[----:B------:R-:W-:Y:S05]  /*2be0*/  BRA.U UP0, `(.L_x_42) ;  /* 0x0000000100447547 */ /* 0x000fea000b800000 */
[----:B------:R-:W2:Y:S01]  /*2bf0*/  LDCU.128 UR16, c[0x0][0xb10] ;  /* 0x00016200ff1077ac */ /* 0x000ea20008000c00 */
[----:B------:R-:W3:Y:S01]  /*2c00*/  LDCU UR10, c[0x0][0xb0c] ;  /* 0x00016180ff0a77ac */ /* 0x000ee20008000800 */
[----:B------:R-:W4:Y:S01]  /*2c10*/  LDCU UR7, c[0x0][0xb20] ;  /* 0x00016400ff0777ac */ /* 0x000f220008000800 */
[----:B--2---:R-:W-:Y:S02]  /*2c20*/  UIMAD.WIDE.U32 UR8, UR37, UR16, URZ ;  /* 0x00000010250872a5 */ /* 0x004fe4000f8e00ff */
[----:B------:R-:W-:Y:S02]  /*2c30*/  UIMAD.WIDE.U32 UR4, UR31, UR19, URZ ;  /* 0x000000131f0472a5 */ /* 0x000fe4000f8e00ff */
[----:B---3--:R-:W-:Y:S02]  /*2c40*/  UISETP.NE.AND UP2, UPT, UR10, 0x1, UPT ;  /* 0x000000010a00788c */ /* 0x008fe4000bf45270 */
[----:B------:R-:W-:Y:S01]  /*2c50*/  UISETP.NE.AND UP0, UPT, UR18, 0x1, UPT ;  /* 0x000000011200788c */ /* 0x000fe2000bf05270 */
[----:B------:R-:W-:-:S02]  /*2c60*/  UMOV UR8, UR9 ;  /* 0x0000000900087c82 */ /* 0x000fc40008000000 */
[----:B------:R-:W-:Y:S01]  /*2c70*/  UMOV UR4, UR5 ;  /* 0x0000000500047c82 */ /* 0x000fe20008000000 */
[----:B------:R-:W-:Y:S02]  /*2c80*/  USHF.R.U32.HI UR17, URZ, UR17, UR8 ;  /* 0x00000011ff117299 */ /* 0x000fe40008011608 */
[----:B----4-:R-:W-:Y:S02]  /*2c90*/  USHF.R.U32.HI UR4, URZ, UR7, UR4 ;  /* 0x00000007ff047299 */ /* 0x010fe40008011604 */
[----:B------:R-:W-:Y:S02]  /*2ca0*/  USEL UR5, UR37, UR17, !UP2 ;  /* 0x0000001125057287 */ /* 0x000fe4000d000000 */
[----:B------:R-:W-:-:S04]  /*2cb0*/  USEL UR4, UR31, UR4, !UP0 ;  /* 0x000000041f047287 */ /* 0x000fc8000c000000 */
[----:B------:R-:W-:Y:S02]  /*2cc0*/  UIADD3 UR7, UPT, UPT, UR5, -UR4, URZ ;  /* 0x8000000405077290 */ /* 0x000fe4000fffe0ff */
[----:B------:R-:W-:Y:S02]  /*2cd0*/  UIADD3 UR4, UPT, UPT, -UR5, UR4, URZ ;  /* 0x0000000405047290 */ /* 0x000fe4000fffe1ff */
[----:B------:R-:W-:Y:S02]  /*2ce0*/  UIMAD UR31, UR7, UR18, UR31 ;  /* 0x00000012071f72a4 */ /* 0x000fe4000f8e021f */
[----:B------:R-:W-:-:S12]  /*2cf0*/  UIMAD UR37, UR4, UR10, UR37 ;  /* 0x0000000a042572a4 */ /* 0x000fd8000f8e0225 */
.L_x_42:
[----:B------:R-:W-:Y:S01]  /*2d00*/  VIADD R11, R11, 0x1 ;  /* 0x000000010b0b7836 */ /* 0x000fe20000000000 */
[----:B------:R-:W-:Y:S01]  /*2d10*/  PLOP3.LUT P1, PT, PT, PT, PT, 0x80, 0x8 ;  /* 0x000000000008781c */ /* 0x000fe20003f2f070 */
[----:B------:R-:W-:Y:S02]  /*2d20*/  UIADD3 UR46, UPT, UPT, UR37, UR58, URZ ;  /* 0x0000003a252e7290 */ /* 0x000fe4000fffe0ff */
[----:B------:R-:W-:Y:S01]  /*2d30*/  UIADD3 UR45, UPT, UPT, UR31, UR55, URZ ;  /* 0x000000371f2d7290 */ /* 0x000fe2000fffe0ff */
[----:B------:R-:W-:-:S04]  /*2d40*/  ISETP.NE.AND P0, PT, R11, 0x2, PT ;  /* 0x000000020b00780c */ /* 0x000fc80003f05270 */
[----:B-1----:R-:W-:Y:S02]  /*2d50*/  SEL R0, RZ, 0x1, P0 ;  /* 0x00000001ff007807 */ /* 0x002fe40000000000 */
[----:B------:R-:W-:Y:S02]  /*2d60*/  SEL R11, R11, RZ, P0 ;  /* 0x000000ff0b0b7207 */ /* 0x000fe40000000000 */
[----:B------:R-:W-:Y:S01]  /*2d70*/  LOP3.LUT R10, R10, R0, RZ, 0x3c, !PT ;  /* 0x000000000a0a7212 */ /* 0x000fe200078e3cff */
[----:B------:R-:W-:Y:S06]  /*2d80*/  BRA.U UP1, `(.L_x_43) ;  /* 0xfffffff101447547 */ /* 0x000fec000b83ffff */
[----:B------:R-:W-:Y:S01]  /*2d90*/  UIADD3 UR13, UPT, UPT, UR13, 0x148, URZ ;  /* 0x000001480d0d7890 */ /* 0x000fe2000fffe0ff */
[----:B------:R-:W-:-:S03]  /*2da0*/  SHF.L.U32 R2, R12, 0x1f, RZ ;  /* 0x0000001f0c027819 */ /* 0x000fc600000006ff */
[----:B------:R-:W-:-:S09]  /*2db0*/  ULEA UR4, UR6, UR13, 0x3 ;  /* 0x0000000d06047291 */ /* 0x000fd2000f8e18ff */
[----:B------:R-:W1:Y:S02]  /*2dc0*/  SYNCS.PHASECHK.TRANS64.TRYWAIT P0, [UR4], R2 ;  /* 0x00000002ff0075a7 */ /* 0x000e640008001104 */
[----:B-1----:R-:W-:Y:S05]  /*2dd0*/  @!P0 BRA `(.L_x_44) ;  /* 0x0000006000948947 */ /* 0x002fea0003800000 */
.L_x_156:
[----:B------:R-:W-:-:S04]  /*2de0*/  UIADD3 UR4, UPT, UPT, UR6, 0x1, URZ ;  /* 0x0000000106047890 */ /* 0x000fc8000fffe0ff */
[----:B------:R-:W-:-:S04]  /*2df0*/  UISETP.NE.AND UP0, UPT, UR4, 0x29, UPT ;  /* 0x000000290400788c */ /* 0x000fc8000bf05270 */
[----:B------:R-:W-:Y:S02]  /*2e00*/  USEL UR6, URZ, 0x1, UP0 ;  /* 0x00000001ff067887 */ /* 0x000fe40008000000 */
[----:B------:R-:W-:-:S04]  /*2e10*/  USEL UR4, UR4, URZ, UP0 ;  /* 0x000000ff04047287 */ /* 0x000fc80008000000 */
[----:B------:R-:W-:Y:S01]  /*2e20*/  ULEA UR5, UR4, UR13, 0x3 ;  /* 0x0000000d04057291 */ /* 0x000fe2000f8e18ff */
[----:B-1----:R-:W-:-:S04]  /*2e30*/  LOP3.LUT R2, R12, UR6, RZ, 0x3c, !PT ;  /* 0x000000060c027c12 */ /* 0x002fc8000f8e3cff */
[----:B------:R-:W-:-:S04]  /*2e40*/  SHF.L.U32 R3, R2, 0x1f, RZ ;  /* 0x0000001f02037819 */ /* 0x000fc800000006ff */
[----:B------:R-:W1:Y:S02]  /*2e50*/  SYNCS.PHASECHK.TRANS64.TRYWAIT P0, [UR5], R3 ;  /* 0x00000003ff0075a7 */ /* 0x000e640008001105 */
[----:B-1----:R-:W-:Y:S05]  /*2e60*/  @!P0 BRA `(.L_x_45) ;  /* 0x0000006000888947 */ /* 0x002fea0003800000 */
.L_x_158:
[----:B------:R-:W-:-:S04]  /*2e70*/  UIADD3 UR4, UPT, UPT, UR4, 0x1, URZ ;  /* 0x0000000104047890 */ /* 0x000fc8000fffe0ff */
[----:B------:R-:W-:-:S04]  /*2e80*/  UISETP.NE.AND UP0, UPT, UR4, 0x29, UPT ;  /* 0x000000290400788c */ /* 0x000fc8000bf05270 */
[----:B------:R-:W-:Y:S02]  /*2e90*/  USEL UR6, URZ, 0x1, UP0 ;  /* 0x00000001ff067887 */ /* 0x000fe40008000000 */
[----:B------:R-:W-:-:S04]  /*2ea0*/  USEL UR4, UR4, URZ, UP0 ;  /* 0x000000ff04047287 */ /* 0x000fc80008000000 */
[----:B------:R-:W-:Y:S01]  /*2eb0*/  ULEA UR5, UR4, UR13, 0x3 ;  /* 0x0000000d04057291 */ /* 0x000fe2000f8e18ff */
[----:B------:R-:W-:-:S04]  /*2ec0*/  LOP3.LUT R2, R2, UR6, RZ, 0x3c, !PT ;  /* 0x0000000602027c12 */ /* 0x000fc8000f8e3cff */
[----:B-1----:R-:W-:-:S04]  /*2ed0*/  SHF.L.U32 R3, R2, 0x1f, RZ ;  /* 0x0000001f02037819 */ /* 0x002fc800000006ff */
[----:B------:R-:W1:Y:S02]  /*2ee0*/  SYNCS.PHASECHK.TRANS64.TRYWAIT P0, [UR5], R3 ;  /* 0x00000003ff0075a7 */ /* 0x000e640008001105 */
[----:B-1----:R-:W-:Y:S05]  /*2ef0*/  @!P0 BRA `(.L_x_46) ;  /* 0x00000060007c8947 */ /* 0x002fea0003800000 */
.L_x_160:
        /* <DEDUP_REMOVED lines=9> */
.L_x_162:
        /* <DEDUP_REMOVED lines=9> */
.L_x_164:
        /* <DEDUP_REMOVED lines=9> */
.L_x_166:
        /* <DEDUP_REMOVED lines=9> */
.L_x_168:
        /* <DEDUP_REMOVED lines=9> */
.L_x_170:
        /* <DEDUP_REMOVED lines=9> */
.L_x_172:
        /* <DEDUP_REMOVED lines=9> */
.L_x_174:
        /* <DEDUP_REMOVED lines=9> */
.L_x_176:
        /* <DEDUP_REMOVED lines=9> */
.L_x_178:
        /* <DEDUP_REMOVED lines=9> */
.L_x_180:
        /* <DEDUP_REMOVED lines=9> */
.L_x_182:
        /* <DEDUP_REMOVED lines=9> */
.L_x_184:
        /* <DEDUP_REMOVED lines=9> */
.L_x_186:
        /* <DEDUP_REMOVED lines=9> */
.L_x_188:
        /* <DEDUP_REMOVED lines=9> */
.L_x_190:
        /* <DEDUP_REMOVED lines=9> */
.L_x_192:
        /* <DEDUP_REMOVED lines=9> */
.L_x_194:
        /* <DEDUP_REMOVED lines=9> */
.L_x_196:
        /* <DEDUP_REMOVED lines=9> */
.L_x_198:
        /* <DEDUP_REMOVED lines=9> */
.L_x_200:
        /* <DEDUP_REMOVED lines=9> */
.L_x_202:
        /* <DEDUP_REMOVED lines=9> */
.L_x_204:
        /* <DEDUP_REMOVED lines=9> */
.L_x_206:
        /* <DEDUP_REMOVED lines=9> */
.L_x_208:
        /* <DEDUP_REMOVED lines=9> */
.L_x_210:
        /* <DEDUP_REMOVED lines=9> */
.L_x_212:
        /* <DEDUP_REMOVED lines=9> */
.L_x_214:
        /* <DEDUP_REMOVED lines=9> */
.L_x_216:
        /* <DEDUP_REMOVED lines=9> */
.L_x_218:
        /* <DEDUP_REMOVED lines=9> */
.L_x_220:
        /* <DEDUP_REMOVED lines=9> */
.L_x_222:
        /* <DEDUP_REMOVED lines=9> */
.L_x_224:
        /* <DEDUP_REMOVED lines=9> */
.L_x_226:
        /* <DEDUP_REMOVED lines=9> */
.L_x_228:
        /* <DEDUP_REMOVED lines=9> */
.L_x_230:
        /* <DEDUP_REMOVED lines=9> */
.L_x_232:
        /* <DEDUP_REMOVED lines=9> */
.L_x_234:
[----:B------:R-:W-:-:S04]  /*43d0*/  UIADD3 UR4, UPT, UPT, UR4, 0x1, URZ ;  /* 0x0000000104047890 */ /* 0x000fc8000fffe0ff */
[----:B------:R-:W-:-:S04]  /*43e0*/  UISETP.NE.AND UP0, UPT, UR4, 0x29, UPT ;  /* 0x000000290400788c */ /* 0x000fc8000bf05270 */
[----:B------:R-:W-:Y:S02]  /*43f0*/  USEL UR5, URZ, 0x1, UP0 ;  /* 0x00000001ff057887 */ /* 0x000fe40008000000 */
[----:B------:R-:W-:-:S04]  /*4400*/  USEL UR4, UR4, URZ, UP0 ;  /* 0x000000ff04047287 */ /* 0x000fc80008000000 */
[----:B------:R-:W-:Y:S01]  /*4410*/  ULEA UR4, UR4, UR13, 0x3 ;  /* 0x0000000d04047291 */ /* 0x000fe2000f8e18ff */
[----:B------:R-:W-:-:S04]  /*4420*/  LOP3.LUT R2, R2, UR5, RZ, 0x3c, !PT ;  /* 0x0000000502027c12 */ /* 0x000fc8000f8e3cff */
[----:B------:R-:W-:Y:S01]  /*4430*/  SHF.L.U32 R2, R2, 0x1f, RZ ;  /* 0x0000001f02027819 */ /* 0x000fe200000006ff */
[----:B-1----:R-:W-:-:S07]  /*4440*/  IMAD.U32 R0, RZ, RZ, UR4 ;  /* 0x00000004ff007e24 */ /* 0x002fce000f8e00ff */
.L_x_84:
[----:B-1----:R1:W2:Y:S02]  /*4450*/  SYNCS.PHASECHK.TRANS64.TRYWAIT P0, [R0+URZ], R2 ;  /* 0x00000002000075a7 */ /* 0x0022a400080011ff */
[----:B--2---:R-:W-:Y:S05]  /*4460*/  @!P0 NANOSLEEP.SYNCS 0x989680 ;  /* 0x009896800000895d */ /* 0x004fea0003900000 */
[----:B------:R-:W2:Y:S02]  /*4470*/  @!P0 SYNCS.PHASECHK.TRANS64 P0, [R0+URZ], R2 ;  /* 0x00000002000085a7 */ /* 0x000ea400080010ff */
[----:B--2---:R-:W-:Y:S05]  /*4480*/  @P0 EXIT ;  /* 0x000000000000094d */ /* 0x004fea0003800000 */
[----:B------:R-:W-:Y:S05]  /*4490*/  BRA `(.L_x_84) ;  /* 0xfffffffc00ec7947 */ /* 0x000fea000383ffff */
.L_x_23:
[----:B------:R-:W1:Y:S02]  /*44a0*/  S2UR UR4, SR_CgaCtaId ;  /* 0x00000000000479c3 */ /* 0x000e640000008800 */
[----:B-1----:R-:W-:-:S04]  /*44b0*/  UISETP.NE.AND UP0, UPT, UR4, URZ, UPT ;  /* 0x000000ff0400728c */ /* 0x002fc8000bf05270 */
[----:B------:R-:W-:-:S09]  /*44c0*/  UISETP.NE.OR UP0, UPT, UR13, 0x1, UP0 ;  /* 0x000000010d00788c */ /* 0x000fd20008705670 */
[----:B------:R-:W-:Y:S05]  /*44d0*/  BRA.U UP0, `(.L_x_85) ;  /* 0x00000005004c7547 */ /* 0x000fea000b800000 */
[----:B------:R-:W1:Y:S01]  /*44e0*/  S2UR UR5, SR_CgaCtaId ;  /* 0x00000000000579c3 */ /* 0x000e620000008800 */
[----:B------:R-:W-:Y:S01]  /*44f0*/  UMOV UR4, 0x400 ;  /* 0x0000040000047882 */ /* 0x000fe20000000000 */
[----:B------:R-:W-:Y:S01]  /*4500*/  ISETP.GE.U32.AND P2, PT, R0, 0x4, PT ;  /* 0x000000040000780c */ /* 0x000fe20003f46070 */
[----:B------:R-:W-:Y:S01]  /*4510*/  IMAD.MOV.U32 R12, RZ, RZ, 0x1 ;  /* 0x00000001ff0c7424 */ /* 0x000fe200078e00ff */
[----:B------:R-:W-:Y:S02]  /*4520*/  CS2R R10, SRZ ;  /* 0x00000000000a7805 */ /* 0x000fe4000001ff00 */
[----:B------:R-:W-:Y:S01]  /*4530*/  CS2R R8, SRZ ;  /* 0x0000000000087805 */ /* 0x000fe2000001ff00 */
[----:B-1----:R-:W-:-:S03]  /*4540*/  ULEA UR6, UR5, UR4, 0x18 ;  /* 0x0000000405067291 */ /* 0x002fc6000f8ec0ff */
[----:B------:R-:W-:-:S09]  /*4550*/  UMOV UR5, URZ ;  /* 0x000000ff00057c82 */ /* 0x000fd20008000000 */
.L_x_89:
[----:B------:R-:W-:Y:S02]  /*4560*/  LEA R2, R8, UR6, 0x3 ;  /* 0x0000000608027c11 */ /* 0x000fe4000f8e18ff */
[----:B------:R-:W-:-:S03]  /*4570*/  SHF.L.U32 R4, R9, 0x1f, RZ ;  /* 0x0000001f09047819 */ /* 0x000fc600000006ff */
[----:B------:R-:W-:Y:S01]  /*4580*/  VIADD R5, R2, 0x320 ;  /* 0x0000032002057836 */ /* 0x000fe20000000000 */
[----:B------:R-:W1:Y:S02]  /*4590*/  SYNCS.PHASECHK.TRANS64.TRYWAIT P0, [R2+URZ+0x310], R4 ;  /* 0x00031004020075a7 */ /* 0x000e6400080011ff */
[----:B-1----:R-:W-:Y:S05]  /*45a0*/  @!P0 BRA `(.L_x_86) ;  /* 0x0000005800608947 */ /* 0x002fea0003800000 */
.L_x_235:
[----:B------:R-:W-:Y:S01]  /*45b0*/  ULEA UR4, UR5, UR6, 0x3 ;  /* 0x0000000605047291 */ /* 0x000fe2000f8e18ff */
[----:B-1----:R-:W-:Y:S01]  /*45c0*/  PRMT R2, RZ, 0x654, R5 ;  /* 0x00000654ff027816 */ /* 0x002fe20000000005 */
[----:B------:R-:W-:Y:S01]  /*45d0*/  @!P2 IMAD.MOV.U32 R4, RZ, RZ, 0x10 ;  /* 0x00000010ff04a424 */ /* 0x000fe200078e00ff */
[----:B------:R-:W-:Y:S01]  /*45e0*/  SHF.L.U32 R5, R12, 0x1f, RZ ;  /* 0x0000001f0c057819 */ /* 0x000fe200000006ff */
[----:B------:R-:W-:Y:S01]  /*45f0*/  UIADD3 UR7, UPT, UPT, UR4, 0x2b0, URZ ;  /* 0x000002b004077890 */ /* 0x000fe2000fffe0ff */
[----:B------:R1:W-:Y:S05]  /*4600*/  SYNCS.ARRIVE.TRANS64.RED.A1T0 RZ, [R2+URZ], RZ ;  /* 0x000000ff02ff79a7 */ /* 0x0003ea00081004ff */
[----:B------:R-:W-:Y:S01]  /*4610*/  IMAD.U32 R6, RZ, RZ, UR7 ;  /* 0x00000007ff067e24 */ /* 0x000fe2000f8e00ff */
[----:B------:R-:W2:Y:S04]  /*4620*/  SYNCS.PHASECHK.TRANS64.TRYWAIT P0, [UR4+0x2c0], R5 ;  /* 0x0002c005ff0075a7 */ /* 0x000ea80008001104 */
[----:B------:R-:W-:Y:S01]  /*4630*/  PRMT R6, R0, 0x654, R6 ;  /* 0x0000065400067816 */ /* 0x000fe20000000006 */
[----:B-12---:R-:W-:Y:S06]  /*4640*/  @!P0 BRA `(.L_x_87) ;  /* 0x00000058004c8947 */ /* 0x006fec0003800000 */
.L_x_237:
[----:B------:R-:W-:Y:S01]  /*4650*/  ULEA UR8, UR5, UR6, 0x4 ;  /* 0x0000000605087291 */ /* 0x000fe2000f8e20ff */
[----:B------:R-:W-:Y:S01]  /*4660*/  SEL R3, R6, R3, !P2 ;  /* 0x0000000306037207 */ /* 0x000fe20005000000 */
[----:B------:R-:W-:Y:S01]  /*4670*/  UIADD3 UR9, UPT, UPT, UR4, 0x2b0, URZ ;  /* 0x000002b004097890 */ /* 0x000fe2000fffe0ff */
[----:B-1----:R-:W-:Y:S01]  /*4680*/  LEA R2, R11, UR6, 0x3 ;  /* 0x000000060b027c11 */ /* 0x002fe2000f8e18ff */
[----:B------:R-:W-:Y:S01]  /*4690*/  UIADD3 UR8, UPT, UPT, UR8, 0x340, URZ ;  /* 0x0000034008087890 */ /* 0x000fe2000fffe0ff */
[----:B------:R1:W-:Y:S01]  /*46a0*/  @!P2 SYNCS.ARRIVE.TRANS64.RED RZ, [R3+URZ], R4 ;  /* 0x0000000403ffa9a7 */ /* 0x0003e200080004ff */
[----:B------:R-:W-:Y:S01]  /*46b0*/  UIADD3 UR4, UPT, UPT, UR5, 0x1, URZ ;  /* 0x0000000105047890 */ /* 0x000fe2000fffe0ff */
[----:B------:R-:W-:-:S03]  /*46c0*/  VIADD R8, R8, 0x1 ;  /* 0x0000000108087836 */ /* 0x000fc60000000000 */
[----:B------:R-:W-:Y:S02]  /*46d0*/  UISETP.NE.AND UP0, UPT, UR4, 0x2, UPT ;  /* 0x000000020400788c */ /* 0x000fe4000bf05270 */
[----:B------:R-:W-:Y:S01]  /*46e0*/  ISETP.NE.AND P0, PT, R8, 0x2, PT ;  /* 0x000000020800780c */ /* 0x000fe20003f05270 */
[----:B------:R-:W-:Y:S06]  /*46f0*/  UGETNEXTWORKID.BROADCAST [UR8], [UR9] ;  /* 0x00000000080073ca */ /* 0x000fec0008000100 */
[----:B------:R-:W-:Y:S02]  /*4700*/  USEL UR7, URZ, 0x1, UP0 ;  /* 0x00000001ff077887 */ /* 0x000fe40008000000 */
[----:B------:R-:W-:-:S04]  /*4710*/  USEL UR5, UR4, URZ, UP0 ;  /* 0x000000ff04057287 */ /* 0x000fc80008000000 */
[----:B------:R-:W-:Y:S02]  /*4720*/  LOP3.LUT R12, R12, UR7, RZ, 0x3c, !PT ;  /* 0x000000070c0c7c12 */ /* 0x000fe4000f8e3cff */
[----:B-1----:R-:W-:-:S04]  /*4730*/  SHF.L.U32 R4, R10, 0x1f, RZ ;  /* 0x0000001f0a047819 */ /* 0x002fc800000006ff */
[----:B------:R-:W1:Y:S02]  /*4740*/  SYNCS.PHASECHK.TRANS64.TRYWAIT P1, [R2+URZ+0x2b0], R4 ;  /* 0x0002b004020075a7 */ /* 0x000e6400080211ff */
[----:B-1----:R-:W-:Y:S05]  /*4750*/  @!P1 BRA `(.L_x_88) ;  /* 0x0000005800209947 */ /* 0x002fea0003800000 */
.L_x_238:
[C---:B-1----:R-:W-:Y:S01]  /*4760*/  LEA R4, R11.reuse, UR6, 0x4 ;  /* 0x000000060b047c11 */ /* 0x042fe2000f8e20ff */
[----:B------:R-:W-:Y:S01]  /*4770*/  VIADD R2, R2, 0x2c0 ;  /* 0x000002c002027836 */ /* 0x000fe20000000000 */
[----:B------:R-:W-:Y:S01]  /*4780*/  SEL R8, R8, RZ, P0 ;  /* 0x000000ff08087207 */ /* 0x000fe20000000000 */
[----:B------:R-:W-:-:S03]  /*4790*/  VIADD R11, R11, 0x1 ;  /* 0x000000010b0b7836 */ /* 0x000fc60000000000 */
[----:B------:R-:W1:Y:S01]  /*47a0*/  LDS.128 R4, [R4+0x340] ;  /* 0x0003400004047984 */ /* 0x000e620000000c00 */
[----:B------:R-:W-:Y:S02]  /*47b0*/  PRMT R2, RZ, 0x654, R2 ;  /* 0x00000654ff027816 */ /* 0x000fe40000000002 */
[C---:B------:R-:W-:Y:S01]  /*47c0*/  ISETP.NE.AND P1, PT, R11.reuse, 0x2, PT ;  /* 0x000000020b00780c */ /* 0x040fe20003f25270 */
[----:B------:R-:W-:Y:S01]  /*47d0*/  @!PT LDS RZ, [RZ] ;  /* 0x00000000fffff984 */ /* 0x000fe20000000800 */
[----:B------:R-:W-:Y:S01]  /*47e0*/  @!PT LDS RZ, [RZ] ;  /* 0x00000000fffff984 */ /* 0x000fe20000000800 */
[----:B------:R-:W-:Y:S01]  /*47f0*/  @!PT LDS RZ, [RZ] ;  /* 0x00000000fffff984 */ /* 0x000fe20000000800 */
[----:B------:R-:W-:Y:S01]  /*4800*/  @!PT LDS RZ, [RZ] ;  /* 0x00000000fffff984 */ /* 0x000fe20000000800 */
[----:B------:R2:W-:Y:S06]  /*4810*/  MEMBAR.ALL.CTA ;  /* 0x0000000000007992 */ /* 0x0005ec0000008000 */
[----:B--2---:R-:W2:Y:S01]  /*4820*/  FENCE.VIEW.ASYNC.S ;  /* 0x00000000000073c6 */ /* 0x004ea20000000000 */
[----:B------:R-:W-:Y:S01]  /*4830*/  SEL R11, R11, RZ, P1 ;  /* 0x000000ff0b0b7207 */ /* 0x000fe20000800000 */
[----:B--2---:R2:W-:Y:S01]  /*4840*/  SYNCS.ARRIVE.TRANS64.RED.A1T0 RZ, [R2+URZ], RZ ;  /* 0x000000ff02ff79a7 */ /* 0x0045e200081004ff */
[----:B-1----:R-:W-:-:S02]  /*4850*/  LOP3.LUT P3, RZ, R6, 0x1, RZ, 0xc0, !PT ;  /* 0x0000000106ff7812 */ /* 0x002fc4000786c0ff */
[----:B------:R-:W-:-:S04]  /*4860*/  SEL R4, RZ, 0x1, P1 ;  /* 0x00000001ff047807 */ /* 0x000fc80000800000 */
[----:B------:R-:W-:Y:S02]  /*4870*/  LOP3.LUT R10, R10, R4, RZ, 0x3c, !PT ;  /* 0x000000040a0a7212 */ /* 0x000fe400078e3cff */
[----:B--2---:R-:W-:-:S04]  /*4880*/  SEL R2, RZ, 0x1, P0 ;  /* 0x00000001ff027807 */ /* 0x004fc80000000000 */
[----:B------:R-:W-:Y:S01]  /*4890*/  LOP3.LUT R9, R9, R2, RZ, 0x3c, !PT ;  /* 0x0000000209097212 */ /* 0x000fe200078e3cff */
[----:B------:R-:W-:Y:S06]  /*48a0*/  @P3 BRA `(.L_x_89) ;  /* 0xfffffffc002c3947 */ /* 0x000fec000383ffff */
[----:B------:R-:W-:Y:S01]  /*48b0*/  ULEA UR4, UR5, UR6, 0x3 ;  /* 0x0000000605047291 */ /* 0x000fe2000f8e18ff */
[----:B------:R-:W-:-:S08]  /*48c0*/  SHF.L.U32 R2, R12, 0x1f, RZ ;  /* 0x0000001f0c027819 */ /* 0x000fd000000006ff */
[----:B------:R-:W1:Y:S02]  /*48d0*/  SYNCS.PHASECHK.TRANS64 P0, [UR4+0x2c0], R2 ;  /* 0x0002c002ff0075a7 */ /* 0x000e640008001004 */
[----:B-1----:R-:W-:Y:S05]  /*48e0*/  @P0 BRA `(.L_x_90) ;  /* 0x0000000000080947 */ /* 0x002fea0003800000 */
[----:B------:R-:W1:Y:S02]  /*48f0*/  SYNCS.PHASECHK.TRANS64.TRYWAIT P0, [UR4+0x2c0], R2 ;  /* 0x0002c002ff0075a7 */ /* 0x000e640008001104 */
[----:B-1----:R-:W-:Y:S05]  /*4900*/  @!P0 BRA `(.L_x_91) ;  /* 0x0000005400c88947 */ /* 0x002fea0003800000 */
.L_x_90:
[----:B------:R-:W-:-:S04]  /*4910*/  UIADD3 UR7, UPT, UPT, UR5, 0x1, URZ ;  /* 0x0000000105077890 */ /* 0x000fc8000fffe0ff */
[----:B------:R-:W-:-:S04]  /*4920*/  UISETP.NE.AND UP0, UPT, UR7, 0x2, UPT ;  /* 0x000000020700788c */ /* 0x000fc8000bf05270 */
[----:B------:R-:W-:Y:S02]  /*4930*/  USEL UR8, URZ, 0x1, UP0 ;  /* 0x00000001ff087887 */ /* 0x000fe40008000000 */
[----:B------:R-:W-:-:S04]  /*4940*/  USEL UR7, UR7, URZ, UP0 ;  /* 0x000000ff07077287 */ /* 0x000fc80008000000 */
[----:B------:R-:W-:Y:S01]  /*4950*/  ULEA UR7, UR7, UR6, 0x3 ;  /* 0x0000000607077291 */ /* 0x000fe2000f8e18ff */
[----:B-1----:R-:W-:-:S04]  /*4960*/  LOP3.LUT R2, R12, UR8, RZ, 0x3c, !PT ;  /* 0x000000080c027c12 */ /* 0x002fc8000f8e3cff */
[----:B------:R-:W-:-:S04]  /*4970*/  SHF.L.U32 R0, R2, 0x1f, RZ ;  /* 0x0000001f02007819 */ /* 0x000fc800000006ff */
[----:B------:R-:W1:Y:S02]  /*4980*/  SYNCS.PHASECHK.TRANS64 P0, [UR7+0x2c0], R0 ;  /* 0x0002c000ff0075a7 */ /* 0x000e640008001007 */
[----:B-1----:R-:W-:Y:S05]  /*4990*/  @P0 EXIT ;  /* 0x000000000000094d */ /* 0x002fea0003800000 */
[----:B------:R-:W-:Y:S02]  /*49a0*/  SHF.L.U32 R2, R2, 0x1f, RZ ;  /* 0x0000001f02027819 */ /* 0x000fe400000006ff */
[----:B------:R-:W-:-:S07]  /*49b0*/  MOV R0, UR7 ;  /* 0x0000000700007c02 */ /* 0x000fce0008000f00 */
.L_x_92:
[----:B-1----:R1:W2:Y:S02]  /*49c0*/  SYNCS.PHASECHK.TRANS64.TRYWAIT P0, [R0+URZ+0x2c0], R2 ;  /* 0x0002c002000075a7 */ /* 0x0022a400080011ff */
[----:B--2---:R-:W-:Y:S05]  /*49d0*/  @!P0 NANOSLEEP.SYNCS 0x989680 ;  /* 0x009896800000895d */ /* 0x004fea0003900000 */
[----:B------:R-:W2:Y:S02]  /*49e0*/  @!P0 SYNCS.PHASECHK.TRANS64 P0, [R0+URZ+0x2c0], R2 ;  /* 0x0002c002000085a7 */ /* 0x000ea400080010ff */
[----:B--2---:R-:W-:Y:S05]  /*49f0*/  @P0 EXIT ;  /* 0x000000000000094d */ /* 0x004fea0003800000 */
[----:B------:R-:W-:Y:S05]  /*4a00*/  BRA `(.L_x_92) ;  /* 0xfffffffc00ec7947 */ /* 0x000fea000383ffff */
.L_x_85:
[----:B------:R-:W-:Y:S05]  /*4a10*/  BRA.U UP4, `(.L_x_93) ;  /* 0x0000001104887547 */ /* 0x000fea000b800000 */
[----:B------:R-:W1:Y:S01]  /*4a20*/  S2UR UR7, SR_CgaCtaId ;  /* 0x00000000000779c3 */ /* 0x000e620000008800 */
[----:B------:R-:W-:Y:S01]  /*4a30*/  UMOV UR4, 0x40 ;  /* 0x0000004000047882 */ /* 0x000fe20000000000 */
[----:B------:R-:W-:Y:S01]  /*4a40*/  NOP ;  /* 0x0000000000007918 */ /* 0x000fe20000000000 */
[----:B------:R-:W-:Y:S01]  /*4a50*/  UMOV UR6, 0x400 ;  /* 0x0000040000067882 */ /* 0x000fe20000000000 */
[----:B-1----:R-:W-:Y:S02]  /*4a60*/  ULEA UR5, UR7, UR4, 0x18 ;  /* 0x0000000407057291 */ /* 0x002fe4000f8ec0ff */
[----:B------:R-:W-:-:S07]  /*4a70*/  ULEA UR6, UR7, UR6, 0x18 ;  /* 0x0000000607067291 */ /* 0x000fce000f8ec0ff */
[----:B------:R-:W1:Y:S02]  /*4a80*/  LDS.U8 R0, [UR5+0x1c] ;  /* 0x00001c05ff007984 */ /* 0x000e640008000000 */
[----:B-1----:R-:W-:-:S13]  /*4a90*/  ISETP.NE.AND P0, PT, R0, RZ, PT ;  /* 0x000000ff0000720c */ /* 0x002fda0003f05270 */
[----:B------:R-:W-:Y:S05]  /*4aa0*/  @P0 BRA `(.L_x_94) ;  /* 0x0000000400080947 */ /* 0x000fea0003800000 */
[----:B------:R-:W-:Y:S02]  /*4ab0*/  UISETP.NE.U32.AND UP1, UPT, UR27, 0x1, UPT ;  /* 0x000000011b00788c */ /* 0x000fe4000bf25070 */
[----:B------:R-:W-:-:S07]  /*4ac0*/  UIADD3 UR7, UPT, UPT, UR5, 0x8, URZ ;  /* 0x0000000805077890 */ /* 0x000fce000fffe0ff */
[----:B------:R-:W-:Y:S05]  /*4ad0*/  BRA.U !UP1, `(.L_x_95) ;  /* 0x00000001099c7547 */ /* 0x000fea000b800000 */
[----:B------:R-:W-:Y:S01]  /*4ae0*/  ELECT P0, URZ, PT ;  /* 0x0000000000ff782f */ /* 0x000fe20003800000 */
[----:B------:R-:W-:-:S12]  /*4af0*/  BSSY B0, `(.L_x_95) ;  /* 0x0000025000007945 */ /* 0x000fd80003800000 */
[----:B------:R-:W-:Y:S05]  /*4b00*/  @!P0 BRA `(.L_x_96) ;  /* 0x00000000008c8947 */ /* 0x000fea0003800000 */
[----:B------:R-:W-:-:S05]  /*4b10*/  UMOV UR4, 0x10 ;  /* 0x0000001000047882 */ /* 0x000fca0000000000 */
[----:B------:R-:W-:Y:S04]  /*4b20*/  DEPBAR.LE SB1, 0x36 ;  /* 0x00009d800000791a */ /* 0x000fe80000000000 */
[----:B------:R-:W1:Y:S02]  /*4b30*/  UTCATOMSWS.2CTA.FIND_AND_SET.ALIGN UP0, UR4, UR4 ;  /* 0x00000004000475e3 */ /* 0x000e640008200800 */
[----:B-1----:R-:W-:Y:S01]  /*4b40*/  MOV R10, UR4 ;  /* 0x00000004000a7c02 */ /* 0x002fe20008000f00 */
[----:B------:R-:W-:Y:S06]  /*4b50*/  BRA.U UP0, `(.L_x_97) ;  /* 0x0000000100187547 */ /* 0x000fec000b800000 */
.L_x_98:
[----:B------:R-:W-:Y:S05]  /*4b60*/  NANOSLEEP 0x64 ;  /* 0x000000640000795d */ /* 0x000fea0003800000 */
[----:B------:R-:W-:-:S05]  /*4b70*/  UMOV UR4, 0x10 ;  /* 0x0000001000047882 */ /* 0x000fca0000000000 */
[----:B------:R-:W-:Y:S04]  /*4b80*/  DEPBAR.LE SB1, 0x36 ;  /* 0x00009d800000791a */ /* 0x000fe80000000000 */
[----:B------:R-:W1:Y:S02]  /*4b90*/  UTCATOMSWS.2CTA.FIND_AND_SET.ALIGN UP0, UR4, UR4 ;  /* 0x00000004000475e3 */ /* 0x000e640008200800 */
[----:B-1----:R-:W-:Y:S01]  /*4ba0*/  MOV R10, UR4 ;  /* 0x00000004000a7c02 */ /* 0x002fe20008000f00 */
[----:B------:R-:W-:Y:S05]  /*4bb0*/  BRA.U !UP0, `(.L_x_98) ;  /* 0xfffffffd08e87547 */ /* 0x000fea000b83ffff */
.L_x_97:
[----:B------:R-:W1:Y:S01]  /*4bc0*/  LDS R6, [UR5+0x10] ;  /* 0x00001005ff067984 */ /* 0x000e620008000800 */
[----:B------:R-:W-:Y:S01]  /*4bd0*/  IMAD.U32 R0, RZ, RZ, UR6 ;  /* 0x00000006ff007e24 */ /* 0x000fe2000f8e00ff */
[----:B------:R-:W-:-:S03]  /*4be0*/  MOV R4, UR29 ;  /* 0x0000001d00047c02 */ /* 0x000fc60008000f00 */
[----:B------:R-:W-:Y:S01]  /*4bf0*/  VIADD R0, R0, 0x360 ;  /* 0x0000036000007836 */ /* 0x000fe20000000000 */
[----:B-1----:R-:W-:-:S04]  /*4c00*/  SHF.L.U32 R6, R6, 0x1f, RZ ;  /* 0x0000001f06067819 */ /* 0x002fc800000006ff */
[----:B------:R-:W1:Y:S02]  /*4c10*/  SYNCS.PHASECHK.TRANS64.TRYWAIT P0, [UR5+0x8], R6 ;  /* 0x00000806ff0075a7 */ /* 0x000e640008001105 */
[----:B-1----:R-:W-:Y:S05]  /*4c20*/  @P0 BRA `(.L_x_99) ;  /* 0x0000000000080947 */ /* 0x002fea0003800000 */
[----:B------:R-:W1:Y:S02]  /*4c30*/  SYNCS.PHASECHK.TRANS64.TRYWAIT P0, [UR5+0x8], R6 ;  /* 0x00000806ff0075a7 */ /* 0x000e640008001105 */
[----:B-1----:R-:W-:Y:S05]  /*4c40*/  @!P0 BRA `(.L_x_100) ;  /* 0x0000005400108947 */ /* 0x002fea0003800000 */
.L_x_99:
[----:B------:R-:W-:Y:S01]  /*4c50*/  PRMT R4, R4, 0x654, R0 ;  /* 0x0000065404047816 */ /* 0x000fe20000000000 */
[----:B------:R-:W-:Y:S01]  /*4c60*/  HFMA2 R0, -RZ, RZ, 0, 5.9604644775390625e-08 ;  /* 0x00000001ff007431 */ /* 0x000fe200000001ff */
[----:B------:R-:W-:Y:S01]  /*4c70*/  UPRMT UR4, UR29, 0x654, UR7 ;  /* 0x000006541d047896 */ /* 0x000fe20008000007 */
[----:B------:R-:W-:Y:S02]  /*4c80*/  IMAD.MOV.U32 R8, RZ, RZ, 0xffff ;  /* 0x0000ffffff087424 */ /* 0x000fe400078e00ff */
[----:B-1----:R-:W-:Y:S02]  /*4c90*/  IMAD.MOV.U32 R6, RZ, RZ, 0x4 ;  /* 0x00000004ff067424 */ /* 0x002fe400078e00ff */
[----:B------:R-:W-:Y:S01]  /*4ca0*/  IMAD.SHL.U32 R9, R10, 0x20, RZ ;  /* 0x000000200a097824 */ /* 0x000fe200078e00ff */
[----:B------:R-:W-:Y:S02]  /*4cb0*/  MOV R5, UR4 ;  /* 0x0000000400057c02 */ /* 0x000fe40008000f00 */
[-C--:B------:R-:W-:Y:S01]  /*4cc0*/  SHF.L.U32 R8, R8, R10.reuse, RZ ;  /* 0x0000000a08087219 */ /* 0x080fe200000006ff */
[----:B------:R1:W-:Y:S01]  /*4cd0*/  SYNCS.ARRIVE.TRANS64.RED RZ, [UR4], R6 ;  /* 0x00000006ffff79a7 */ /* 0x0003e20008000404 */
[----:B------:R-:W-:Y:S01]  /*4ce0*/  SHF.L.U32 R7, R0, R10, RZ ;  /* 0x0000000a00077219 */ /* 0x000fe200000006ff */
[----:B------:R1:W-:Y:S04]  /*4cf0*/  STS [UR6+0x360], R9 ;  /* 0x00036009ff007988 */ /* 0x0003e80008000806 */
[----:B------:R1:W-:Y:S04]  /*4d00*/  STAS [R4.64], R10 ;  /* 0x0000000a04007dbd */ /* 0x0003e8000c0008ff */
[----:B------:R1:W-:Y:S04]  /*4d10*/  ATOMS.OR RZ, [UR5+0x14], R8 ;  /* 0x00001408ffff798c */ /* 0x0003e8000b000005 */
[----:B------:R1:W-:Y:S04]  /*4d20*/  ATOMS.OR RZ, [UR5+0x18], R7 ;  /* 0x00001807ffff798c */ /* 0x0003e8000b000005 */
[----:B------:R1:W-:Y:S02]  /*4d30*/  ATOMS.XOR RZ, [UR5+0x10], R0 ;  /* 0x00001000ffff798c */ /* 0x0003e4000b800005 */
.L_x_96:
[----:B------:R-:W-:Y:S05]  /*4d40*/  BSYNC B0 ;  /* 0x0000000000007941 */ /* 0x000fea0003800000 */
.L_x_95:
[----:B------:R-:W-:Y:S05]  /*4d50*/  BRA.U UP1, `(.L_x_101) ;  /* 0x00000001016c7547 */ /* 0x000fea000b800000 */
[----:B------:R-:W-:-:S03]  /*4d60*/  UMOV UR4, 0xffffffff ;  /* 0xffffffff00047882 */ /* 0x000fc60000000000 */
[----:B------:R-:W-:Y:S05]  /*4d70*/  BRA.DIV UR4, `(.L_x_102) ;  /* 0x0000005204dc7947 */ /* 0x000fea000b800000 */
[----:B------:R-:W-:-:S13]  /*4d80*/  ELECT P0, URZ, PT ;  /* 0x0000000000ff782f */ /* 0x000fda0003800000 */
.L_x_242:
[----:B------:R-:W-:Y:S05]  /*4d90*/  @!P0 BRA `(.L_x_101) ;  /* 0x00000000005c8947 */ /* 0x000fea0003800000 */
[----:B-1----:R-:W1:Y:S02]  /*4da0*/  LDS R4, [UR5+0x10] ;  /* 0x00001005ff047984 */ /* 0x002e640008000800 */
[----:B-1----:R-:W-:-:S04]  /*4db0*/  SHF.L.U32 R4, R4, 0x1f, RZ ;  /* 0x0000001f04047819 */ /* 0x002fc800000006ff */
[----:B------:R-:W1:Y:S02]  /*4dc0*/  SYNCS.PHASECHK.TRANS64.TRYWAIT P0, [UR5+0x8], R4 ;  /* 0x00000804ff0075a7 */ /* 0x000e640008001105 */
[----:B-1----:R-:W-:Y:S05]  /*4dd0*/  @P0 BRA `(.L_x_103) ;  /* 0x0000000000080947 */ /* 0x002fea0003800000 */
[----:B------:R-:W1:Y:S02]  /*4de0*/  SYNCS.PHASECHK.TRANS64.TRYWAIT P0, [UR5+0x8], R4 ;  /* 0x00000804ff0075a7 */ /* 0x000e640008001105 */
[----:B-1----:R-:W-:Y:S05]  /*4df0*/  @!P0 BRA `(.L_x_104) ;  /* 0x0000005000e08947 */ /* 0x002fea0003800000 */
.L_x_103:
[----:B------:R-:W2:Y:S01]  /*4e00*/  LDS R6, [UR6+0x360] ;  /* 0x00036006ff067984 */ /* 0x000ea20008000800 */
[----:B-1----:R-:W-:Y:S02]  /*4e10*/  HFMA2 R0, -RZ, RZ, 0, 5.9604644775390625e-08 ;  /* 0x00000001ff007431 */ /* 0x002fe400000001ff */
[----:B------:R-:W-:Y:S01]  /*4e20*/  IMAD.MOV.U32 R4, RZ, RZ, 0xffff ;  /* 0x0000ffffff047424 */ /* 0x000fe200078e00ff */
[----:B------:R-:W-:Y:S01]  /*4e30*/  UPRMT UR4, UR29, 0x654, UR7 ;  /* 0x000006541d047896 */ /* 0x000fe20008000007 */
[----:B--2---:R-:W-:-:S03]  /*4e40*/  IMAD.SHL.U32 R5, R6, 0x20, RZ ;  /* 0x0000002006057824 */ /* 0x004fc600078e00ff */
[-C--:B------:R-:W-:Y:S02]  /*4e50*/  SHF.L.U32 R4, R4, R6.reuse, RZ ;  /* 0x0000000604047219 */ /* 0x080fe400000006ff */
[----:B------:R-:W-:Y:S01]  /*4e60*/  SHF.L.U32 R6, R0, R6, RZ ;  /* 0x0000000600067219 */ /* 0x000fe200000006ff */
[----:B------:R2:W-:Y:S04]  /*4e70*/  STS [UR6+0x360], R5 ;  /* 0x00036005ff007988 */ /* 0x0005e80008000806 */
[----:B------:R2:W-:Y:S04]  /*4e80*/  ATOMS.OR RZ, [UR5+0x14], R4 ;  /* 0x00001404ffff798c */ /* 0x0005e8000b000005 */
[----:B------:R2:W-:Y:S01]  /*4e90*/  ATOMS.OR RZ, [UR5+0x18], R6 ;  /* 0x00001806ffff798c */ /* 0x0005e2000b000005 */
[----:B------:R-:W-:Y:S03]  /*4ea0*/  SYNCS.ARRIVE.TRANS64.RED.A1T0 RZ, [UR4], RZ ;  /* 0x000000ffffff79a7 */ /* 0x000fe60008100404 */
[----:B------:R2:W-:Y:S01]  /*4eb0*/  ATOMS.XOR RZ, [UR5+0x10], R0 ;  /* 0x00001000ffff798c */ /* 0x0005e2000b800005 */
[----:B------:R-:W-:Y:S05]  /*4ec0*/  BRA `(.L_x_101) ;  /* 0x0000000000107947 */ /* 0x000fea0003800000 */
.L_x_94:
[----:B------:R-:W-:Y:S02]  /*4ed0*/  MOV R0, 0xffffffff ;  /* 0xffffffff00007802 */ /* 0x000fe40000000f00 */
[----:B------:R-:W-:-:S03]  /*4ee0*/  MOV R4, 0x4f10 ;  /* 0x00004f1000047802 */ /* 0x000fc60000000f00 */
[----:B------:R1:W-:Y:S04]  /*4ef0*/  STS [UR6+0x360], R0 ;  /* 0x00036000ff007988 */ /* 0x0003e80008000806 */
[----:B-1---5:R-:W-:Y:S05]  /*4f00*/  CALL.REL.NOINC `($__internal_1_$__cuda_sm10x_tcgen05_guardrail_trap_phase_invalid_during_alloc) ;  /* 0x0000005400e87944 */ /* 0x022fea0003c00000 */
.L_x_101:
[----:B------:R-:W-:Y:S05]  /*4f10*/  WARPSYNC.ALL ;  /* 0x0000000000007948 */ /* 0x000fea0003800000 */
[----:B------:R-:W3:Y:S01]  /*4f20*/  S2UR UR4, SR_CgaCtaId ;  /* 0x00000000000479c3 */ /* 0x000ee20000008800 */
[----:B------:R-:W-:Y:S01]  /*4f30*/  UMOV UR13, 0x400 ;  /* 0x00000400000d7882 */ /* 0x000fe20000000000 */
[----:B------:R-:W-:-:S06]  /*4f40*/  NOP ;  /* 0x0000000000007918 */ /* 0x000fcc0000000000 */
[----:B------:R-:W-:Y:S06]  /*4f50*/  BAR.ARV 0x6, 0xa0 ;  /* 0x0182800000007b1d */ /* 0x000fec0000002000 */
[----:B------:R-:W4:Y:S01]  /*4f60*/  LDCU UR6, c[0x0][0x38c] ;  /* 0x00007180ff0677ac */ /* 0x000f220008000800 */
[----:B------:R-:W-:Y:S01]  /*4f70*/  LOP3.LUT R3, R3, 0xffff, RZ, 0xc0, !PT ;  /* 0x0000ffff03037812 */ /* 0x000fe200078ec0ff */
[----:B-1----:R-:W-:Y:S01]  /*4f80*/  IMAD.MOV.U32 R9, RZ, RZ, 0x1 ;  /* 0x00000001ff097424 */ /* 0x002fe200078e00ff */
[----:B------:R-:W-:Y:S01]  /*4f90*/  LOP3.LUT R2, R2, 0xffff, RZ, 0xc0, !PT ;  /* 0x0000ffff02027812 */ /* 0x000fe200078ec0ff */
[----:B------:R-:W-:Y:S01]  /*4fa0*/  IMAD.MOV.U32 R8, RZ, RZ, RZ ;  /* 0x000000ffff087224 */ /* 0x000fe200078e00ff */
[----:B------:R-:W-:Y:S01]  /*4fb0*/  R2UR UR16, R3 ;  /* 0x00000000031072ca */ /* 0x000fe200000e0000 */
[----:B------:R-:W-:Y:S01]  /*4fc0*/  UMOV UR20, URZ ;  /* 0x000000ff00147c82 */ /* 0x000fe20008000000 */
[----:B------:R-:W-:-:S02]  /*4fd0*/  R2UR UR24, R2 ;  /* 0x00000000021872ca */ /* 0x000fc400000e0000 */
[----:B------:R-:W-:Y:S01]  /*4fe0*/  CS2R R2, SRZ ;  /* 0x0000000000027805 */ /* 0x000fe2000001ff00 */
[----:B------:R-:W-:Y:S01]  /*4ff0*/  UMOV UR10, URZ ;  /* 0x000000ff000a7c82 */ /* 0x000fe20008000000 */
[----:B---3--:R-:W-:Y:S02]  /*5000*/  ULEA UR13, UR4, UR13, 0x18 ;  /* 0x0000000d040d7291 */ /* 0x008fe4000f8ec0ff */
[----:B------:R-:W-:Y:S02]  /*5010*/  UISETP.NE.AND UP3, UPT, UR27, URZ, UPT ;  /* 0x000000ff1b00728c */ /* 0x000fe4000bf65270 */
[----:B------:R-:W-:Y:S02]  /*5020*/  UIADD3 UR5, UPT, UPT, UR13, 0x4600, URZ ;  /* 0x000046000d057890 */ /* 0x000fe4000fffe0ff */
[----:B------:R-:W-:Y:S02]  /*5030*/  UIADD3 UR4, UPT, UPT, UR13, 0x2d600, URZ ;  /* 0x0002d6000d047890 */ /* 0x000fe4000fffe0ff */
[----:B----4-:R-:W-:Y:S01]  /*5040*/  UIADD3 UR6, UPT, UPT, UR6, 0x1f, URZ ;  /* 0x0000001f06067890 */ /* 0x010fe2000fffe0ff */
[----:B--2---:R-:W1:Y:S01]  /*5050*/  LDS R0, [UR13+0x360] ;  /* 0x0003600dff007984 */ /* 0x004e620008000800 */
[----:B------:R-:W-:-:S02]  /*5060*/  USHF.R.U32.HI UR5, URZ, 0x4, UR5 ;  /* 0x00000004ff057899 */ /* 0x000fc40008011605 */
[----:B------:R-:W-:Y:S02]  /*5070*/  USHF.R.S32.HI UR21, URZ, 0x1f, UR6 ;  /* 0x0000001fff157899 */ /* 0x000fe40008011406 */
[----:B------:R-:W-:Y:S02]  /*5080*/  USHF.R.U32.HI UR4, URZ, 0x4, UR4 ;  /* 0x00000004ff047899 */ /* 0x000fe40008011604 */
[----:B------:R-:W-:Y:S02]  /*5090*/  ULEA.HI UR21, UR21, UR6, URZ, 0x5 ;  /* 0x0000000615157291 */ /* 0x000fe4000f8f28ff */
[----:B------:R-:W-:Y:S02]  /*50a0*/  ULOP3.LUT UR5, UR5, 0x3fff, URZ, 0xc0, !UPT ;  /* 0x00003fff05057892 */ /* 0x000fe4000f8ec0ff */
[----:B------:R-:W-:Y:S02]  /*50b0*/  USHF.R.S32.HI UR21, URZ, 0x5, UR21 ;  /* 0x00000005ff157899 */ /* 0x000fe40008011415 */
[----:B------:R-:W-:-:S02]  /*50c0*/  ULOP3.LUT UR18, UR4, 0x3fff, URZ, 0xc0, !UPT ;  /* 0x00003fff04127892 */ /* 0x000fc4000f8ec0ff */
[----:B------:R-:W-:Y:S02]  /*50d0*/  UISETP.LT.AND UP0, UPT, UR21, 0x1, UPT ;  /* 0x000000011500788c */ /* 0x000fe4000bf01270 */
[----:B------:R-:W-:Y:S02]  /*50e0*/  ULOP3.LUT UR17, UR5, 0x10000, URZ, 0xfc, !UPT ;  /* 0x0001000005117892 */ /* 0x000fe4000f8efcff */
[----:B------:R-:W-:Y:S02]  /*50f0*/  ULOP3.LUT UR18, UR18, 0x10000, URZ, 0xfc, !UPT ;  /* 0x0001000012127892 */ /* 0x000fe4000f8efcff */
[----:B------:R-:W-:Y:S01]  /*5100*/  USEL UR25, UR21, 0x1, !UP0 ;  /* 0x0000000115197887 */ /* 0x000fe2000c000000 */
[----:B------:R-:W-:Y:S01]  /*5110*/  UMOV UR11, URZ ;  /* 0x000000ff000b7c82 */ /* 0x000fe20008000000 */
[----:B------:R-:W-:Y:S01]  /*5120*/  UMOV UR22, 0x0 ;  /* 0x0000000000167882 */ /* 0x000fe20000000000 */
[----:B------:R-:W-:Y:S01]  /*5130*/  UMOV UR23, 0x10100490 ;  /* 0x1010049000177882 */ /* 0x000fe20000000000 */
[----:B-1----:R-:W-:-:S15]  /*5140*/  R2UR UR26, R0 ;  /* 0x00000000001a72ca */ /* 0x002fde00000e0000 */
.L_x_112:
[C---:B------:R-:W-:Y:S02]  /*5150*/  LEA R0, R8.reuse, UR13, 0x3 ;  /* 0x0000000d08007c11 */ /* 0x040fe4000f8e18ff */
[----:B------:R-:W-:Y:S02]  /*5160*/  SHF.L.U32 R4, R3, 0x1f, RZ ;  /* 0x0000001f03047819 */ /* 0x000fe400000006ff */
[----:B------:R-:W-:Y:S02]  /*5170*/  LEA R5, R8, UR13, 0x4 ;  /* 0x0000000d08057c11 */ /* 0x000fe4000f8e20ff */
[----:B------:R-:W1:Y:S02]  /*5180*/  SYNCS.PHASECHK.TRANS64.TRYWAIT P0, [R0+URZ+0x2b0], R4 ;  /* 0x0002b004000075a7 */ /* 0x000e6400080011ff */
[----:B-1-3--:R-:W-:Y:S05]  /*5190*/  @!P0 BRA `(.L_x_105) ;  /* 0x0000005000108947 */ /* 0x00afea0003800000 */
.L_x_243:
[----:B-1----:R-:W1:Y:S01]  /*51a0*/  LDS.128 R4, [R5+0x340] ;  /* 0x0003400005047984 */ /* 0x002e620000000c00 */
[----:B------:R-:W-:Y:S02]  /*51b0*/  VIADD R0, R0, 0x2c0 ;  /* 0x000002c000007836 */ /* 0x000fe40000000000 */
[----:B------:R-:W-:Y:S01]  /*51c0*/  VIADD R8, R8, 0x1 ;  /* 0x0000000108087836 */ /* 0x000fe20000000000 */
[----:B------:R-:W-:Y:S01]  /*51d0*/  @!PT LDS RZ, [RZ] ;  /* 0x00000000fffff984 */ /* 0x000fe20000000800 */
[----:B------:R-:W-:Y:S01]  /*51e0*/  @!PT LDS RZ, [RZ] ;  /* 0x00000000fffff984 */ /* 0x000fe20000000800 */
[----:B------:R-:W-:Y:S01]  /*51f0*/  @!PT LDS RZ, [RZ] ;  /* 0x00000000fffff984 */ /* 0x000fe20000000800 */
[----:B------:R-:W-:Y:S01]  /*5200*/  @!PT LDS RZ, [RZ] ;  /* 0x00000000fffff984 */ /* 0x000fe20000000800 */
[----:B------:R2:W-:Y:S06]  /*5210*/  MEMBAR.ALL.CTA ;  /* 0x0000000000007992 */ /* 0x0005ec0000008000 */
[----:B--2---:R-:W2:Y:S01]  /*5220*/  FENCE.VIEW.ASYNC.S ;  /* 0x00000000000073c6 */ /* 0x004ea20000000000 */
[----:B------:R-:W-:-:S04]  /*5230*/  PRMT R0, RZ, 0x654, R0 ;  /* 0x00000654ff007816 */ /* 0x000fc80000000000 */
[----:B--2---:R2:W-:Y:S01]  /*5240*/  SYNCS.ARRIVE.TRANS64.RED.A1T0 RZ, [R0+URZ], RZ ;  /* 0x000000ff00ff79a7 */ /* 0x0045e200081004ff */
[----:B-1----:R-:W-:Y:S01]  /*5250*/  LOP3.LUT P1, RZ, R6, 0x1, RZ, 0xc0, !PT ;  /* 0x0000000106ff7812 */ /* 0x002fe2000782c0ff */
[----:B--2---:R-:W-:-:S12]  /*5260*/  BRA.U UP3, `(.L_x_106) ;  /* 0x0000000103cc7547 */ /* 0x004fd8000b800000 */
[----:B------:R-:W1:Y:S01]  /*5270*/  LDCU UR4, c[0x0][0x38c] ;  /* 0x00007180ff0477ac */ /* 0x000e620008000800 */
[----:B------:R-:W-:Y:S02]  /*5280*/  PLOP3.LUT P2, PT, PT, PT, PT, 0x80, 0x8 ;  /* 0x000000000008781c */ /* 0x000fe40003f4f070 */
[----:B------:R-:W-:Y:S01]  /*5290*/  SHF.L.U32 R4, R9, 0x1f, RZ ;  /* 0x0000001f09047819 */ /* 0x000fe200000006ff */
[----:B------:R-:W-:Y:S02]  /*52a0*/  ULEA UR19, UR20, UR13, 0x3 ;  /* 0x0000000d14137291 */ /* 0x000fe4000f8e18ff */
[----:B-1----:R-:W-:-:S06]  /*52b0*/  UISETP.GE.AND UP0, UPT, UR4, 0x1, UPT ;  /* 0x000000010400788c */ /* 0x002fcc000bf06270 */
[----:B------:R-:W-:-:S05]  /*52c0*/  PLOP3.LUT P0, PT, PT, PT, UP0, 0x80, 0x8 ;  /* 0x000000000008781c */ /* 0x000fca0003f0f008 */
[----:B------:R-:W-:-:S08]  /*52d0*/  @UP0 ULEA UR4, UR10, UR13, 0x3 ;  /* 0x0000000d0a040291 */ /* 0x000fd0000f8e18ff */
[----:B------:R-:W-:-:S04]  /*52e0*/  @P0 SHF.L.U32 R0, R2, 0x1f, RZ ;  /* 0x0000001f02000819 */ /* 0x000fc800000006ff */
[----:B------:R1:W2:Y:S01]  /*52f0*/  @P0 SYNCS.PHASECHK.TRANS64.TRYWAIT P2, [UR4], R0 ;  /* 0x00000000ff0005a7 */ /* 0x0002a20008041104 */
[----:B------:R-:W3:Y:S02]  /*5300*/  SYNCS.PHASECHK.TRANS64.TRYWAIT P0, [UR19+0x2f0], R4 ;  /* 0x0002f004ff0075a7 */ /* 0x000ee40008001113 */
[----:B-123--:R-:W-:Y:S05]  /*5310*/  @!P0 BRA `(.L_x_107) ;  /* 0x0000004c00c48947 */ /* 0x00efea0003800000 */
.L_x_245:
[----:B------:R-:W-:Y:S01]  /*5320*/  UMOV UR14, UR11 ;  /* 0x0000000b000e7c82 */ /* 0x000fe20008000000 */
[----:B------:R-:W-:Y:S05]  /*5330*/  BRA.U !UP0, `(.L_x_108) ;  /* 0x0000000108887547 */ /* 0x000fea000b800000 */
[----:B------:R-:W-:Y:S02]  /*5340*/  UIADD3 UR14, UPT, UPT, UR25, UR11, URZ ;  /* 0x0000000b190e7290 */ /* 0x000fe4000fffe0ff */
[----:B------:R-:W-:Y:S02]  /*5350*/  ULEA UR15, UR20, UR26, 0x6 ;  /* 0x0000001a140f7291 */ /* 0x000fe4000f8e30ff */
[----:B------:R-:W-:Y:S01]  /*5360*/  UPLOP3.LUT UP2, UPT, UPT, UPT, UPT, 0x40, 0x4 ;  /* 0x000000000004789c */ /* 0x000fe20003f4e870 */
[----:B------:R-:W-:Y:S01]  /*5370*/  UMOV UR12, UR21 ;  /* 0x00000015000c7c82 */ /* 0x000fe20008000000 */
[----:B------:R-:W-:-:S09]  /*5380*/  UMOV UR5, UR10 ;  /* 0x0000000a00057c82 */ /* 0x000fd20008000000 */
.L_x_111:
[----:B--2---:R-:W-:Y:S01]  /*5390*/  ULEA UR6, UR5, UR13, 0x3 ;  /* 0x0000000d05067291 */ /* 0x004fe2000f8e18ff */
[----:B---3--:R-:W-:Y:S11]  /*53a0*/  @P2 BRA `(.L_x_109) ;  /* 0x00000000000c2947 */ /* 0x008ff60003800000 */
[----:B-1----:R-:W-:Y:S04]  /*53b0*/  SHF.L.U32 R4, R2, 0x1f, RZ ;  /* 0x0000001f02047819 */ /* 0x002fe800000006ff */
[----:B------:R-:W1:Y:S02]  /*53c0*/  SYNCS.PHASECHK.TRANS64.TRYWAIT P0, [UR6], R4 ;  /* 0x00000004ff0075a7 */ /* 0x000e640008001106 */
[----:B-1----:R-:W-:Y:S05]  /*53d0*/  @!P0 BRA `(.L_x_110) ;  /* 0x0000004c00ac8947 */ /* 0x002fea0003800000 */
.L_x_109:
[----:B------:R-:W-:Y:S01]  /*53e0*/  UISETP.NE.AND UP0, UPT, UR12, 0x1, UPT ;  /* 0x000000010c00788c */ /* 0x000fe2000bf05270 */
[----:B------:R-:W-:Y:S01]  /*53f0*/  PLOP3.LUT P2, PT, PT, PT, PT, 0x80, 0x8 ;  /* 0x000000000008781c */ /* 0x000fe20003f4f070 */
[----:B------:R-:W-:Y:S02]  /*5400*/  UIADD3 UR4, UPT, UPT, UR5, 0x1, URZ ;  /* 0x0000000105047890 */ /* 0x000fe4000fffe0ff */
[----:B------:R-:W-:Y:S02]  /*5410*/  ULEA UR8, UR5, UR18, 0x6 ;  /* 0x0000001205087291 */ /* 0x000fe4000f8e30ff */
[----:B------:R-:W-:Y:S01]  /*5420*/  UISETP.NE.AND UP1, UPT, UR4, 0x29, UPT ;  /* 0x000000290400788c */ /* 0x000fe2000bf25270 */
[----:B------:R-:W-:Y:S01]  /*5430*/  PLOP3.LUT P0, PT, PT, PT, UP0, 0x80, 0x8 ;  /* 0x000000000008781c */ /* 0x000fe20003f0f008 */
[----:B------:R-:W-:Y:S02]  /*5440*/  UIADD3 UR11, UPT, UPT, UR11, 0x1, URZ ;  /* 0x000000010b0b7890 */ /* 0x000fe4000fffe0ff */
[----:B------:R-:W-:Y:S02]  /*5450*/  USEL UR7, URZ, 0x1, UP1 ;  /* 0x00000001ff077887 */ /* 0x000fe40008800000 */
[----:B------:R-:W-:Y:S01]  /*5460*/  USEL UR10, UR4, URZ, UP1 ;  /* 0x000000ff040a7287 */ /* 0x000fe20008800000 */
[----:B------:R-:W-:Y:S01]  /*5470*/  UMOV UR9, 0xc0004010 ;  /* 0xc000401000097882 */ /* 0x000fe20000000000 */
[----:B------:R-:W-:Y:S02]  /*5480*/  UIADD3 UR12, UPT, UPT, UR12, -0x1, URZ ;  /* 0xffffffff0c0c7890 */ /* 0x000fe4000fffe0ff */
[----:B------:R-:W-:Y:S01]  /*5490*/  LOP3.LUT R2, R2, UR7, RZ, 0x3c, !PT ;  /* 0x0000000702027c12 */ /* 0x000fe2000f8e3cff */
[----:B------:R-:W-:Y:S01]  /*54a0*/  @UP0 ULEA UR4, UR10, UR13, 0x3 ;  /* 0x0000000d0a040291 */ /* 0x000fe2000f8e18ff */
[----:B------:R-:W-:Y:S02]  /*54b0*/  UMOV UR7, 0xc0004010 ;  /* 0xc000401000077882 */ /* 0x000fe40000000000 */
[----:B-1----:R-:W-:Y:S01]  /*54c0*/  @P0 SHF.L.U32 R0, R2, 0x1f, RZ ;  /* 0x0000001f02000819 */ /* 0x002fe200000006ff */
[----:B------:R-:W-:Y:S05]  /*54d0*/  UISETP.NE.AND UP0, UPT, UR11, UR14, UPT ;  /* 0x0000000e0b00728c */ /* 0x000fea000bf05270 */
[----:B------:R2:W3:Y:S01]  /*54e0*/  @P0 SYNCS.PHASECHK.TRANS64.TRYWAIT P2, [UR4], R0 ;  /* 0x00000000ff0005a7 */ /* 0x0004e20008041104 */
[----:B------:R-:W-:Y:S02]  /*54f0*/  UIADD3 UR4, UPT, UPT, UR6, 0x148, URZ ;  /* 0x0000014806047890 */ /* 0x000fe4000fffe0ff */
[----:B------:R-:W-:Y:S03]  /*5500*/  ULEA UR6, UR5, UR17, 0x8 ;  /* 0x0000001105067291 */ /* 0x000fe6000f8e40ff */
[----:B------:R-:W-:Y:S06]  /*5510*/  UMOV UR5, UR10 ;  /* 0x0000000a00057c82 */ /* 0x000fec0008000000 */
[----:B------:R2:W-:Y:S01]  /*5520*/  UTCQMMA.2CTA gdesc[UR6], gdesc[UR8], tmem[UR15], tmem[UR22], idesc[UR23], UP2 ;  /* 0x00ff1608060075ea */ /* 0x0005e2000920030f */
[----:B------:R-:W-:Y:S01]  /*5530*/  UPLOP3.LUT UP2, UPT, UPT, UPT, UPT, 0x80, 0x8 ;  /* 0x000000000008789c */ /* 0x000fe20003f4f070 */
[----:B------:R2:W-:Y:S01]  /*5540*/  UTCBAR.2CTA.MULTICAST [UR4], URZ, UR16 ;  /* 0x000000ff040073e9 */ /* 0x0005e20008200810 */
[----:B------:R-:W-:Y:S09]  /*5550*/  BRA.U UP0, `(.L_x_111) ;  /* 0xfffffffd008c7547 */ /* 0x000ff2000b83ffff */
.L_x_108:
[----:B--2---:R-:W-:Y:S01]  /*5560*/  UIADD3 UR4, UPT, UPT, UR19, 0x2d0, URZ ;  /* 0x000002d013047890 */ /* 0x004fe2000fffe0ff */
[----:B------:R-:W-:-:S08]  /*5570*/  UMOV UR11, UR14 ;  /* 0x0000000e000b7c82 */ /* 0x000fd00008000000 */
[----:B------:R2:W-:Y:S01]  /*5580*/  UTCBAR.2CTA.MULTICAST [UR4], URZ, UR24 ;  /* 0x000000ff040073e9 */ /* 0x0005e20008200818 */
[----:B------:R-:W-:Y:S02]  /*5590*/  NOP ;  /* 0x0000000000007918 */ /* 0x000fe40000000000 */
.L_x_106:
[----:B--2---:R-:W-:Y:S01]  /*55a0*/  UIADD3 UR4, UPT, UPT, UR20, 0x1, URZ ;  /* 0x0000000114047890 */ /* 0x004fe2000fffe0ff */
[----:B------:R-:W-:-:S03]  /*55b0*/  ISETP.NE.AND P0, PT, R8, 0x2, PT ;  /* 0x000000020800780c */ /* 0x000fc60003f05270 */
[----:B------:R-:W-:Y:S01]  /*55c0*/  UISETP.NE.AND UP0, UPT, UR4, 0x4, UPT ;  /* 0x000000040400788c */ /* 0x000fe2000bf05270 */
[----:B-1----:R-:W-:Y:S02]  /*55d0*/  SEL R0, RZ, 0x1, P0 ;  /* 0x00000001ff007807 */ /* 0x002fe40000000000 */
[----:B------:R-:W-:Y:S01]  /*55e0*/  SEL R8, R8, RZ, P0 ;  /* 0x000000ff08087207 */ /* 0x000fe20000000000 */
[----:B------:R-:W-:Y:S01]  /*55f0*/  USEL UR5, URZ, 0x1, UP0 ;  /* 0x00000001ff057887 */ /* 0x000fe20008000000 */
[----:B------:R-:W-:Y:S01]  /*5600*/  LOP3.LUT R3, R3, R0, RZ, 0x3c, !PT ;  /* 0x0000000003037212 */ /* 0x000fe200078e3cff */
[----:B------:R-:W-:-:S04]  /*5610*/  USEL UR20, UR4, URZ, UP0 ;  /* 0x000000ff04147287 */ /* 0x000fc80008000000 */
[----:B------:R-:W-:Y:S01]  /*5620*/  LOP3.LUT R9, R9, UR5, RZ, 0x3c, !PT ;  /* 0x0000000509097c12 */ /* 0x000fe2000f8e3cff */
[----:B------:R-:W-:Y:S07]  /*5630*/  @P1 BRA `(.L_x_112) ;  /* 0xfffffff800c41947 */ /* 0x000fee000383ffff */
[----:B------:R-:W1:Y:S01]  /*5640*/  S2UR UR8, SR_CgaCtaId ;  /* 0x00000000000879c3 */ /* 0x000e620000008800 */
[----:B------:R-:W-:Y:S01]  /*5650*/  ELECT P0, URZ, PT ;  /* 0x0000000000ff782f */ /* 0x000fe20003800000 */
[----:B------:R-:W-:Y:S01]  /*5660*/  HFMA2 R0, -RZ, RZ, 0, 5.9604644775390625e-08 ;  /* 0x00000001ff007431 */ /* 0x000fe200000001ff */
[----:B------:R-:W-:-:S05]  /*5670*/  UMOV UR4, 0x40 ;  /* 0x0000004000047882 */ /* 0x000fca0000000000 */
[----:B------:R-:W-:Y:S01]  /*5680*/  UVIRTCOUNT.DEALLOC.SMPOOL 0x80 ;  /* 0x000000800000784c */ /* 0x000fe20000000000 */
[----:B------:R-:W-:Y:S02]  /*5690*/  UISETP.NE.AND UP1, UPT, UR27, URZ, UPT ;  /* 0x000000ff1b00728c */ /* 0x000fe4000bf25270 */
[----:B-1----:R-:W-:-:S09]  /*56a0*/  ULEA UR8, UR8, UR4, 0x18 ;  /* 0x0000000408087291 */ /* 0x002fd2000f8ec0ff */
[----:B------:R1:W-:Y:S01]  /*56b0*/  @P0 STS.U8 [UR8+0x1c], R0 ;  /* 0x00001c00ff000988 */ /* 0x0003e20008000008 */
[----:B------:R-:W-:Y:S05]  /*56c0*/  BRA.U UP1, `(.L_x_113) ;  /* 0x0000000101a07547 */ /* 0x000fea000b800000 */
[----:B------:R-:W-:Y:S01]  /*56d0*/  UIADD3 UR7, UPT, UPT, UR13, 0x2f0, URZ ;  /* 0x000002f00d077890 */ /* 0x000fe2000fffe0ff */
[----:B------:R-:W-:-:S03]  /*56e0*/  SHF.L.U32 R2, R9, 0x1f, RZ ;  /* 0x0000001f09027819 */ /* 0x000fc600000006ff */
[----:B------:R-:W-:-:S09]  /*56f0*/  ULEA UR4, UR20, UR7, 0x3 ;  /* 0x0000000714047291 */ /* 0x000fd2000f8e18ff */
[----:B------:R-:W2:Y:S02]  /*5700*/  SYNCS.PHASECHK.TRANS64.TRYWAIT P0, [UR4], R2 ;  /* 0x00000002ff0075a7 */ /* 0x000ea40008001104 */
[----:B--2---:R-:W-:Y:S05]  /*5710*/  @!P0 BRA `(.L_x_114) ;  /* 0x0000004800f48947 */ /* 0x004fea0003800000 */
.L_x_248:
        /* <DEDUP_REMOVED lines=9> */
.L_x_250:
        /* <DEDUP_REMOVED lines=9> */
.L_x_252:
[----:B------:R-:W-:-:S04]  /*5840*/  UIADD3 UR4, UPT, UPT, UR4, 0x1, URZ ;  /* 0x0000000104047890 */ /* 0x000fc8000fffe0ff */
[----:B------:R-:W-:-:S04]  /*5850*/  UISETP.NE.AND UP0, UPT, UR4, 0x4, UPT ;  /* 0x000000040400788c */ /* 0x000fc8000bf05270 */
[----:B------:R-:W-:Y:S02]  /*5860*/  USEL UR5, URZ, 0x1, UP0 ;  /* 0x00000001ff057887 */ /* 0x000fe40008000000 */
[----:B------:R-:W-:-:S04]  /*5870*/  USEL UR4, UR4, URZ, UP0 ;  /* 0x000000ff04047287 */ /* 0x000fc80008000000 */
[----:B------:R-:W-:Y:S01]  /*5880*/  ULEA UR4, UR4, UR7, 0x3 ;  /* 0x0000000704047291 */ /* 0x000fe2000f8e18ff */
[----:B------:R-:W-:-:S04]  /*5890*/  LOP3.LUT R2, R2, UR5, RZ, 0x3c, !PT ;  /* 0x0000000502027c12 */ /* 0x000fc8000f8e3cff */
[----:B------:R-:W-:Y:S01]  /*58a0*/  SHF.L.U32 R2, R2, 0x1f, RZ ;  /* 0x0000001f02027819 */ /* 0x000fe200000006ff */
[----:B-1----:R-:W-:-:S04]  /*58b0*/  IMAD.U32 R0, RZ, RZ, UR4 ;  /* 0x00000004ff007e24 */ /* 0x002fc8000f8e00ff */
[----:B------:R1:W2:Y:S03]  /*58c0*/  SYNCS.PHASECHK.TRANS64.TRYWAIT P0, [R0+URZ], R2 ;  /* 0x00000002000075a7 */ /* 0x0002a600080011ff */
[----:B--2---:R-:W-:Y:S05]  /*58d0*/  @!P0 NANOSLEEP.SYNCS 0x989680 ;  /* 0x009896800000895d */ /* 0x004fea0003900000 */
[----:B------:R-:W2:Y:S02]  /*58e0*/  @!P0 SYNCS.PHASECHK.TRANS64 P0, [R0+URZ], R2 ;  /* 0x00000002000085a7 */ /* 0x000ea400080010ff */
[----:B--2---:R-:W-:Y:S05]  /*58f0*/  @P0 BRA `(.L_x_117) ;  /* 0x0000000000200947 */ /* 0x004fea0003800000 */
.L_x_118:
[----:B--2---:R2:W4:Y:S02]  /*5900*/  SYNCS.PHASECHK.TRANS64.TRYWAIT P0, [R0+URZ], R2 ;  /* 0x00000002000075a7 */ /* 0x00452400080011ff */
[----:B----4-:R-:W-:Y:S05]  /*5910*/  @!P0 NANOSLEEP.SYNCS 0x989680 ;  /* 0x009896800000895d */ /* 0x010fea0003900000 */
[----:B------:R-:W4:Y:S02]  /*5920*/  @!P0 SYNCS.PHASECHK.TRANS64 P0, [R0+URZ], R2 ;  /* 0x00000002000085a7 */ /* 0x000f2400080010ff */
[----:B----4-:R-:W-:Y:S05]  /*5930*/  @!P0 BRA `(.L_x_118) ;  /* 0xfffffffc00f08947 */ /* 0x010fea000383ffff */
[----:B------:R-:W-:Y:S05]  /*5940*/  BRA `(.L_x_117) ;  /* 0x00000000000c7947 */ /* 0x000fea0003800000 */
.L_x_113:
[----:B------:R-:W-:-:S04]  /*5950*/  UIADD3 UR4, UPT, UPT, UR13, 0x330, URZ ;  /* 0x000003300d047890 */ /* 0x000fc8000fffe0ff */
[----:B------:R-:W-:-:S09]  /*5960*/  UPRMT UR4, UR29, 0x654, UR4 ;  /* 0x000006541d047896 */ /* 0x000fd20008000004 */
[----:B------:R-:W-:Y:S03]  /*5970*/  SYNCS.ARRIVE.TRANS64.RED.A1T0 RZ, [UR4], RZ ;  /* 0x000000ffffff79a7 */ /* 0x000fe60008100404 */
.L_x_117:
[----:B-12---:R-:W-:Y:S01]  /*5980*/  SHF.L.U32 R2, RZ, 0x1f, RZ ;  /* 0x0000001fff027819 */ /* 0x006fe200000006ff */
[----:B------:R-:W-:Y:S01]  /*5990*/  UIADD3 UR4, UPT, UPT, UR13, 0x330, URZ ;  /* 0x000003300d047890 */ /* 0x000fe2000fffe0ff */
[----:B------:R-:W-:Y:S02]  /*59a0*/  PLOP3.LUT P0, PT, PT, PT, UP1, 0x80, 0x8 ;  /* 0x000000000008781c */ /* 0x000fe40003f0f018 */
[----:B------:R-:W1:Y:S02]  /*59b0*/  SYNCS.PHASECHK.TRANS64.TRYWAIT P1, [UR13+0x330], R2 ;  /* 0x00033002ff0075a7 */ /* 0x000e64000802110d */
[----:B-1----:R-:W-:Y:S09]  /*59c0*/  @!P1 BRA `(.L_x_119) ;  /* 0x0000004800909947 */ /* 0x002ff20003800000 */
.L_x_254:
[----:B------:R-:W-:Y:S01]  /*59d0*/  @!UP1 UPRMT UR4, UR29, 0x654, UR4 ;  /* 0x000006541d049896 */ /* 0x000fe20008000004 */
[----:B------:R-:W-:Y:S01]  /*59e0*/  UMOV UR5, 0xffff ;  /* 0x0000ffff00057882 */ /* 0x000fe20000000000 */
[----:B------:R-:W-:-:S07]  /*59f0*/  UMOV UR6, 0x1 ;  /* 0x0000000100067882 */ /* 0x000fce0000000000 */
[----:B------:R-:W-:Y:S01]  /*5a00*/  @!P0 SYNCS.ARRIVE.TRANS64.RED.A1T0 RZ, [UR4], RZ ;  /* 0x000000ffffff89a7 */ /* 0x000fe20008100404 */
[----:B------:R-:W-:Y:S01]  /*5a10*/  NOP ;  /* 0x0000000000007918 */ /* 0x000fe20000000000 */
[----:B-1----:R-:W1:Y:S01]  /*5a20*/  LDS R0, [UR8+0x14] ;  /* 0x00001408ff007984 */ /* 0x002e620008000800 */
[----:B------:R-:W-:-:S04]  /*5a30*/  ULOP3.LUT UR4, UR26, 0xffff, URZ, 0xc0, !UPT ;  /* 0x0000ffff1a047892 */ /* 0x000fc8000f8ec0ff */
[----:B------:R-:W-:-:S04]  /*5a40*/  USHF.R.U32.HI UR4, URZ, 0x5, UR4 ;  /* 0x00000005ff047899 */ /* 0x000fc80008011604 */
[----:B------:R-:W-:Y:S02]  /*5a50*/  USHF.L.U32 UR5, UR5, UR4, URZ ;  /* 0x0000000405057299 */ /* 0x000fe400080006ff */
[----:B------:R-:W-:-:S04]  /*5a60*/  USHF.L.U32 UR4, UR6, UR4, URZ ;  /* 0x0000000406047299 */ /* 0x000fc800080006ff */
[----:B-1----:R-:W-:-:S04]  /*5a70*/  LOP3.LUT R0, R0, UR5, RZ, 0xc0, !PT ;  /* 0x0000000500007c12 */ /* 0x002fc8000f8ec0ff */
[----:B------:R-:W-:-:S13]  /*5a80*/  ISETP.NE.AND P0, PT, R0, UR5, PT ;  /* 0x0000000500007c0c */ /* 0x000fda000bf05270 */
[----:B------:R-:W-:Y:S05]  /*5a90*/  @P0 BRA `(.L_x_120) ;  /* 0x0000000000580947 */ /* 0x000fea0003800000 */
[----:B------:R-:W1:Y:S02]  /*5aa0*/  LDS R0, [UR8+0x18] ;  /* 0x00001808ff007984 */ /* 0x000e640008000800 */
[----:B-1----:R-:W-:-:S04]  /*5ab0*/  LOP3.LUT R0, R0, UR4, RZ, 0xc0, !PT ;  /* 0x0000000400007c12 */ /* 0x002fc8000f8ec0ff */
[----:B------:R-:W-:-:S13]  /*5ac0*/  ISETP.NE.AND P0, PT, R0, UR4, PT ;  /* 0x0000000400007c0c */ /* 0x000fda000bf05270 */
[----:B------:R-:W-:Y:S05]  /*5ad0*/  @P0 BRA `(.L_x_121) ;  /* 0x00000000003c0947 */ /* 0x000fea0003800000 */
[----:B------:R-:W1:Y:S01]  /*5ae0*/  S2R R2, SR_LANEID ;  /* 0x0000000000027919 */ /* 0x000e620000000000 */
[----:B------:R-:W-:-:S06]  /*5af0*/  ULOP3.LUT UR5, URZ, UR5, URZ, 0x33, !UPT ;  /* 0x00000005ff057292 */ /* 0x000fcc000f8e33ff */
[----:B------:R-:W-:-:S04]  /*5b00*/  IMAD.U32 R0, RZ, RZ, UR5 ;  /* 0x00000005ff007e24 */ /* 0x000fc8000f8e00ff */
[----:B------:R2:W4:Y:S02]  /*5b10*/  REDUX UR7, R0 ;  /* 0x00000000000773c4 */ /* 0x0005240000000000 */
[----:B------:R1:W-:Y:S01]  /*5b20*/  UTCATOMSWS.AND URZ, UR5 ;  /* 0x0000000500ff79e3 */ /* 0x0003e20008000000 */
[----:B--2---:R-:W-:Y:S01]  /*5b30*/  LOP3.LUT R0, RZ, UR4, RZ, 0x33, !PT ;  /* 0x00000004ff007c12 */ /* 0x004fe2000f8e33ff */
[----:B------:R-:W-:Y:S02]  /*5b40*/  VOTEU.ANY UR4, UPT, PT ;  /* 0x0000000000047886 */ /* 0x000fe400038e0100 */
[----:B------:R-:W-:Y:S02]  /*5b50*/  UFLO.U32 UR4, UR4 ;  /* 0x00000004000472bd */ /* 0x000fe400080e0000 */
[----:B------:R-:W2:Y:S04]  /*5b60*/  REDUX UR6, R0 ;  /* 0x00000000000673c4 */ /* 0x000ea80000000000 */
[----:B-1----:R-:W-:-:S02]  /*5b70*/  ISETP.EQ.U32.AND P0, PT, R2, UR4, PT ;  /* 0x0000000402007c0c */ /* 0x002fc4000bf02070 */
[----:B----4-:R-:W-:-:S11]  /*5b80*/  MOV R2, UR7 ;  /* 0x0000000700027c02 */ /* 0x010fd60008000f00 */
[----:B------:R1:W-:Y:S01]  /*5b90*/  @P0 ATOMS.AND RZ, [UR8+0x14], R2 ;  /* 0x00001402ffff098c */ /* 0x0003e2000a800008 */
[----:B--2---:R-:W-:-:S05]  /*5ba0*/  IMAD.U32 R0, RZ, RZ, UR6 ;  /* 0x00000006ff007e24 */ /* 0x004fca000f8e00ff */
[----:B------:R1:W-:Y:S01]  /*5bb0*/  @P0 ATOMS.AND RZ, [UR8+0x18], R0 ;  /* 0x00001800ffff098c */ /* 0x0003e2000a800008 */
[----:B------:R-:W-:Y:S05]  /*5bc0*/  BRA `(.L_x_122) ;  /* 0x0000000000147947 */ /* 0x000fea0003800000 */
.L_x_121:
[----:B------:R-:W-:Y:S02]  /*5bd0*/  MOV R2, 0x5bf0 ;  /* 0x00005bf000027802 */ /* 0x000fe40000000f00 */
[----:B---3-5:R-:W-:Y:S05]  /*5be0*/  CALL.REL.NOINC `($__internal_0_$__cuda_sm10x_tcgen05_guardrail_trap_col_being_dealloced_not_returned_by_alloc) ;  /* 0x0000004800a47944 */ /* 0x028fea0003c00000 */
[----:B------:R-:W-:Y:S05]  /*5bf0*/  BRA `(.L_x_122) ;  /* 0x0000000000087947 */ /* 0x000fea0003800000 */
.L_x_120:
[----:B------:R-:W-:Y:S02]  /*5c00*/  MOV R2, 0x5c20 ;  /* 0x00005c2000027802 */ /* 0x000fe40000000f00 */
[----:B---3-5:R-:W-:Y:S05]  /*5c10*/  CALL.REL.NOINC `($__internal_2_$__cuda_sm10x_tcgen05_guardrail_trap_unallocated_columns_being_dealloced) ;  /* 0x0000004800b07944 */ /* 0x028fea0003c00000 */
.L_x_122:
[----:B------:R-:W-:Y:S01]  /*5c20*/  NOP ;  /* 0x0000000000007918 */ /* 0x000fe20000000000 */
[----:B------:R-:W-:Y:S05]  /*5c30*/  EXIT ;  /* 0x000000000000794d */ /* 0x000fea0003800000 */
.L_x_93:
[----:B------:R-:W-:-:S09]  /*5c40*/  UISETP.NE.OR UP0, UPT, UR13, 0x3, !UP3 ;  /* 0x000000030d00788c */ /* 0x000fd2000df05670 */
[----:B------:R-:W-:Y:S05]  /*5c50*/  BRA.U UP0, `(.L_x_123) ;  /* 0x0000000d000c7547 */ /* 0x000fea000b800000 */
[----:B------:R-:W1:Y:S01]  /*5c60*/  S2UR UR10, SR_CgaCtaId ;  /* 0x00000000000a79c3 */ /* 0x000e620000008800 */
[----:B------:R-:W2:Y:S01]  /*5c70*/  LDCU UR26, c[0x0][0x370] ;  /* 0x00006e00ff1a77ac */ /* 0x000ea20008000800 */
[----:B------:R-:W-:Y:S02]  /*5c80*/  HFMA2 R13, -RZ, RZ, 0, 0 ;  /* 0x00000000ff0d7431 */ /* 0x000fe400000001ff */
[----:B------:R-:W-:Y:S01]  /*5c90*/  IMAD.MOV.U32 R15, RZ, RZ, 0x1 ;  /* 0x00000001ff0f7424 */ /* 0x000fe200078e00ff */
[----:B------:R-:W-:Y:S01]  /*5ca0*/  MOV R12, 0x2000 ;  /* 0x00002000000c7802 */ /* 0x000fe20000000f00 */
[----:B------:R-:W2:Y:S01]  /*5cb0*/  LDCU.128 UR28, c[0x0][0xb10] ;  /* 0x00016200ff1c77ac */ /* 0x000ea20008000c00 */
[----:B------:R-:W-:Y:S01]  /*5cc0*/  IMAD.MOV.U32 R14, RZ, RZ, RZ ;  /* 0x000000ffff0e7224 */ /* 0x000fe200078e00ff */
[----:B------:R-:W3:Y:S01]  /*5cd0*/  LDC.64 R16, c[0x0][0x348] ;  /* 0x0000d200ff107b82 */ /* 0x000ee20000000a00 */
[----:B------:R-:W4:Y:S01]  /*5ce0*/  LDCU UR25, c[0x0][0x374] ;  /* 0x00006e80ff1977ac */ /* 0x000f220008000800 */
[----:B------:R-:W1:Y:S06]  /*5cf0*/  LDCU UR16, c[0x0][0xb0c] ;  /* 0x00016180ff1077ac */ /* 0x000e6c0008000800 */
[----:B------:R-:W3:Y:S01]  /*5d00*/  LDC.64 R2, c[0x0][0x888] ;  /* 0x00022200ff027b82 */ /* 0x000ee20000000a00 */
[----:B------:R-:W1:Y:S01]  /*5d10*/  LDCU UR35, c[0x0][0xb20] ;  /* 0x00016400ff2377ac */ /* 0x000e620008000800 */
[----:B------:R-:W1:Y:S06]  /*5d20*/  LDCU UR4, c[0x0][0xb30] ;  /* 0x00016600ff0477ac */ /* 0x000e6c0008000800 */
[----:B------:R-:W3:Y:S01]  /*5d30*/  LDC.64 R4, c[0x0][0x890] ;  /* 0x00022400ff047b82 */ /* 0x000ee20000000a00 */
[----:B------:R-:W-:Y:S01]  /*5d40*/  UMOV UR17, 0x400 ;  /* 0x0000040000117882 */ /* 0x000fe20000000000 */
[----:B--2---:R-:W-:-:S02]  /*5d50*/  UIMAD.WIDE.U32 UR6, UR26, UR28, URZ ;  /* 0x0000001c1a0672a5 */ /* 0x004fc4000f8e00ff */
[----:B----4-:R-:W-:Y:S02]  /*5d60*/  UIMAD.WIDE.U32 UR8, UR25, UR31, URZ ;  /* 0x0000001f190872a5 */ /* 0x010fe4000f8e00ff */
[----:B-1----:R-:W-:Y:S02]  /*5d70*/  ULEA UR17, UR10, UR17, 0x18 ;  /* 0x000000110a117291 */ /* 0x002fe4000f8ec0ff */
[----:B------:R-:W-:Y:S02]  /*5d80*/  UPLOP3.LUT UP3, UPT, UPT, UPT, UPT, 0x40, 0x4 ;  /* 0x000000000004789c */ /* 0x000fe40003f6e870 */
[----:B------:R-:W-:Y:S01]  /*5d90*/  UIADD3 UR27, UPT, UPT, UR17, 0x290, URZ ;  /* 0x00000290111b7890 */ /* 0x000fe2000fffe0ff */
[----:B------:R-:W-:Y:S01]  /*5da0*/  UMOV UR6, UR7 ;  /* 0x0000000700067c82 */ /* 0x000fe20008000000 */
[----:B------:R-:W-:Y:S01]  /*5db0*/  UMOV UR32, UR9 ;  /* 0x0000000900207c82 */ /* 0x000fe20008000000 */
[----:B------:R-:W-:Y:S02]  /*5dc0*/  UISETP.GE.AND UP0, UPT, UR40, 0x1, UPT ;  /* 0x000000012800788c */ /* 0x000fe4000bf06270 */
[----:B------:R-:W-:Y:S01]  /*5dd0*/  UISETP.NE.AND UP4, UPT, UR40, 0x1, UPT ;  /* 0x000000012800788c */ /* 0x000fe2000bf85270 */
[----:B------:R-:W1:Y:S01]  /*5de0*/  LDCU.64 UR14, c[0x0][0xb28] ;  /* 0x00016500ff0e77ac */ /* 0x000e620008000a00 */
[----:B------:R-:W-:-:S02]  /*5df0*/  UISETP.NE.AND UP6, UPT, UR16, 0x1, UPT ;  /* 0x000000011000788c */ /* 0x000fc4000bfc5270 */
[----:B------:R-:W-:Y:S02]  /*5e00*/  UISETP.NE.AND UP5, UPT, UR30, 0x1, UPT ;  /* 0x000000011e00788c */ /* 0x000fe4000bfa5270 */
[----:B------:R-:W-:Y:S02]  /*5e10*/  UPRMT UR27, UR10, 0x654, UR27 ;  /* 0x000006540a1b7896 */ /* 0x000fe4000800001b */
[----:B------:R-:W-:Y:S02]  /*5e20*/  USHF.R.U32.HI UR33, URZ, UR29, UR6 ;  /* 0x0000001dff217299 */ /* 0x000fe40008011606 */
[----:B------:R-:W-:Y:S02]  /*5e30*/  USHF.R.U32.HI UR32, URZ, UR35, UR32 ;  /* 0x00000023ff207299 */ /* 0x000fe40008011620 */
[----:B------:R-:W-:-:S11]  /*5e40*/  UISETP.NE.AND UP2, UPT, UR4, 0x1, UPT ;  /* 0x000000010400788c */ /* 0x000fd6000bf45270 */
.L_x_131:
[C---:B------:R-:W-:Y:S02]  /*5e50*/  LEA R7, R14.reuse, UR17, 0x3 ;  /* 0x000000110e077c11 */ /* 0x040fe4000f8e18ff */
[----:B------:R-:W-:Y:S02]  /*5e60*/  SHF.L.U32 R0, R13, 0x1f, RZ ;  /* 0x0000001f0d007819 */ /* 0x000fe400000006ff */
[----:B------:R-:W-:Y:S02]  /*5e70*/  LEA R8, R14, UR17, 0x4 ;  /* 0x000000110e087c11 */ /* 0x000fe4000f8e20ff */
[----:B--2---:R-:W2:Y:S02]  /*5e80*/  SYNCS.PHASECHK.TRANS64.TRYWAIT P0, [R7+URZ+0x2b0], R0 ;  /* 0x0002b000070075a7 */ /* 0x004ea400080011ff */
[----:B--2---:R-:W-:Y:S05]  /*5e90*/  @!P0 BRA `(.L_x_124) ;  /* 0x0000004400748947 */ /* 0x004fea0003800000 */
.L_x_255:
[----:B------:R-:W4:Y:S01]  /*5ea0*/  LDS.128 R8, [R8+0x340] ;  /* 0x0003400008087984 */ /* 0x000f220000000c00 */
[----:B------:R-:W-:Y:S01]  /*5eb0*/  UISETP.GE.AND UP0, UPT, UR40, 0x1, UPT ;  /* 0x000000012800788c */ /* 0x000fe2000bf06270 */
[----:B------:R-:W-:Y:S01]  /*5ec0*/  @!PT LDS RZ, [RZ] ;  /* 0x00000000fffff984 */ /* 0x000fe20000000800 */
[----:B------:R-:W-:Y:S01]  /*5ed0*/  @!PT LDS RZ, [RZ] ;  /* 0x00000000fffff984 */ /* 0x000fe20000000800 */
[----:B------:R-:W-:Y:S01]  /*5ee0*/  @!PT LDS RZ, [RZ] ;  /* 0x00000000fffff984 */ /* 0x000fe20000000800 */
[----:B------:R-:W-:Y:S01]  /*5ef0*/  @!PT LDS RZ, [RZ] ;  /* 0x00000000fffff984 */ /* 0x000fe20000000800 */
[----:B------:R1:W-:Y:S06]  /*5f00*/  MEMBAR.ALL.CTA ;  /* 0x0000000000007992 */ /* 0x0003ec0000008000 */
[----:B-1----:R-:W1:Y:S01]  /*5f10*/  FENCE.VIEW.ASYNC.S ;  /* 0x00000000000073c6 */ /* 0x002e620000000000 */
[----:B----4-:R-:W-:Y:S11]  /*5f20*/  LOP3.LUT P0, RZ, R10, 0x1, RZ, 0xc0, !PT ;  /* 0x000000010aff7812 */ /* 0x010ff6000780c0ff */
[----:B------:R-:W-:Y:S02]  /*5f30*/  @!UPT UIADD3 URZ, UPT, UPT, URZ, URZ, URZ ;  /* 0x000000fffffff290 */ /* 0x000fe4000fffe0ff */
[----:B-1----:R-:W-:Y:S01]  /*5f40*/  VOTEU.ANY UP1, P0 ;  /* 0x0000000000ff7886 */ /* 0x002fe20000020100 */
[----:B------:R-:W-:Y:S11]  /*5f50*/  PLOP3.LUT P0, PT, PT, PT, UP1, 0x80, 0x8 ;  /* 0x000000000008781c */ /* 0x000ff60003f0f018 */
[----:B------:R-:W-:Y:S02]  /*5f60*/  @!UPT UIADD3 URZ, UPT, UPT, URZ, URZ, URZ ;  /* 0x000000fffffff290 */ /* 0x000fe4000fffe0ff */
[----:B--2---:R-:W-:Y:S02]  /*5f70*/  @P0 SHF.R.U32.HI R0, RZ, 0x10, R9 ;  /* 0x00000010ff000819 */ /* 0x004fe40000011609 */
[----:B------:R-:W-:Y:S02]  /*5f80*/  @P0 MOV R6, R8 ;  /* 0x0000000800060202 */ /* 0x000fe40000000f00 */
[----:B------:R-:W-:Y:S01]  /*5f90*/  @P0 R2UR UR4, R0 ;  /* 0x00000000000402ca */ /* 0x000fe200000e0000 */
[----:B------:R-:W-:Y:S01]  /*5fa0*/  VIADD R0, R7, 0x2c0 ;  /* 0x000002c007007836 */ /* 0x000fe20000000000 */
[----:B------:R-:W-:Y:S02]  /*5fb0*/  @P0 LOP3.LUT R8, R9, 0xffff, RZ, 0xc0, !PT ;  /* 0x0000ffff09080812 */ /* 0x000fe400078ec0ff */
[----:B------:R-:W-:Y:S02]  /*5fc0*/  @P0 R2UR UR6, R6 ;  /* 0x00000000060602ca */ /* 0x000fe400000e0000 */
[----:B------:R-:W-:Y:S02]  /*5fd0*/  PRMT R0, RZ, 0x654, R0 ;  /* 0x00000654ff007816 */ /* 0x000fe40000000000 */
[----:B------:R-:W-:Y:S02]  /*5fe0*/  @P0 R2UR UR5, R8 ;  /* 0x00000000080502ca */ /* 0x000fe400000e0000 */
[----:B------:R1:W-:Y:S03]  /*5ff0*/  SYNCS.ARRIVE.TRANS64.RED.A1T0 RZ, [R0+URZ], RZ ;  /* 0x000000ff00ff79a7 */ /* 0x0003e600081004ff */
[----:B------:R-:W-:Y:S04]  /*6000*/  @UP1 UMOV UR24, UR4 ;  /* 0x0000000400181c82 */ /* 0x000fe80008000000 */
[----:B------:R-:W-:Y:S04]  /*6010*/  @UP1 UMOV UR13, UR6 ;  /* 0x00000006000d1c82 */ /* 0x000fe80008000000 */
[----:B------:R-:W-:Y:S01]  /*6020*/  @UP1 UMOV UR7, UR5 ;  /* 0x0000000500071c82 */ /* 0x000fe20008000000 */
[----:B------:R-:W-:Y:S05]  /*6030*/  BRA.U !UP0, `(.L_x_125) ;  /* 0x0000000108a47547 */ /* 0x000fea000b800000 */
[----:B------:R-:W-:Y:S02]  /*6040*/  UIMAD.WIDE.U32 UR10, UR7, UR31, URZ ;  /* 0x0000001f070a72a5 */ /* 0x000fe4000f8e00ff */
[----:B------:R-:W-:Y:S02]  /*6050*/  UIMAD.WIDE.U32 UR18, UR13, UR28, URZ ;  /* 0x0000001c0d1272a5 */ /* 0x000fe4000f8e00ff */
[----:B------:R-:W-:Y:S02]  /*6060*/  USEL UR4, UR25, UR32, !UP5 ;  /* 0x0000002019047287 */ /* 0x000fe4000e800000 */
[----:B------:R-:W-:Y:S02]  /*6070*/  USEL UR8, UR26, UR33, !UP6 ;  /* 0x000000211a087287 */ /* 0x000fe4000f000000 */
[----:B------:R-:W-:Y:S02]  /*6080*/  UIMAD.WIDE.U32 UR20, UR4, UR14, URZ ;  /* 0x0000000e041472a5 */ /* 0x000fe4000f8e00ff */
[----:B------:R-:W-:Y:S01]  /*6090*/  UIMAD.WIDE.U32 UR22, UR8, UR14, URZ ;  /* 0x0000000e081672a5 */ /* 0x000fe2000f8e00ff */
[----:B------:R-:W-:Y:S02]  /*60a0*/  UMOV UR5, UR11 ;  /* 0x0000000b00057c82 */ /* 0x000fe40008000000 */
[----:B------:R-:W-:Y:S03]  /*60b0*/  USHF.R.U32.HI UR6, URZ, UR35, UR5 ;  /* 0x00000023ff067299 */ /* 0x000fe60008011605 */
[----:B------:R-:W-:Y:S01]  /*60c0*/  UMOV UR5, UR19 ;  /* 0x0000001300057c82 */ /* 0x000fe20008000000 */
[----:B------:R-:W-:Y:S02]  /*60d0*/  USEL UR6, UR7, UR6, !UP5 ;  /* 0x0000000607067287 */ /* 0x000fe4000e800000 */
[----:B------:R-:W-:Y:S02]  /*60e0*/  USHF.R.U32.HI UR9, URZ, UR29, UR5 ;  /* 0x0000001dff097299 */ /* 0x000fe40008011605 */
[----:B------:R-:W-:Y:S01]  /*60f0*/  UIMAD.WIDE.U32 UR10, UR6, UR14, URZ ;  /* 0x0000000e060a72a5 */ /* 0x000fe2000f8e00ff */
[----:B------:R-:W-:Y:S02]  /*6100*/  UMOV UR5, UR21 ;  /* 0x0000001500057c82 */ /* 0x000fe40008000000 */
[----:B------:R-:W-:Y:S03]  /*6110*/  @UP4 USHF.R.U32.HI UR4, URZ, UR15, UR5 ;  /* 0x0000000fff044299 */ /* 0x000fe60008011605 */
[----:B------:R-:W-:Y:S01]  /*6120*/  UMOV UR5, UR23 ;  /* 0x0000001700057c82 */ /* 0x000fe20008000000 */
[----:B------:R-:W-:Y:S02]  /*6130*/  UIMAD UR4, UR40, UR4, URZ ;  /* 0x00000004280472a4 */ /* 0x000fe4000f8e02ff */
[----:B------:R-:W-:Y:S02]  /*6140*/  @UP4 USHF.R.U32.HI UR8, URZ, UR15, UR5 ;  /* 0x0000000fff084299 */ /* 0x000fe40008011605 */
[----:B------:R-:W-:Y:S02]  /*6150*/  USEL UR5, UR13, UR9, !UP6 ;  /* 0x000000090d057287 */ /* 0x000fe4000f000000 */
[----:B------:R-:W-:Y:S02]  /*6160*/  UIMAD UR9, UR40, UR8, URZ ;  /* 0x00000008280972a4 */ /* 0x000fe4000f8e02ff */
[----:B------:R-:W-:Y:S03]  /*6170*/  UISETP.GE.AND UP0, UPT, UR6, UR4, UPT ;  /* 0x000000040600728c */ /* 0x000fe6000bf06270 */
[----:B------:R-:W-:Y:S01]  /*6180*/  UMOV UR4, UR11 ;  /* 0x0000000b00047c82 */ /* 0x000fe20008000000 */
[----:B------:R-:W-:Y:S02]  /*6190*/  UISETP.GE.OR UP0, UPT, UR5, UR9, UP0 ;  /* 0x000000090500728c */ /* 0x000fe40008706670 */
[----:B------:R-:W-:Y:S02]  /*61a0*/  USHF.R.U32.HI UR4, URZ, UR15, UR4 ;  /* 0x0000000fff047299 */ /* 0x000fe40008011604 */
[----:B------:R-:W-:Y:S02]  /*61b0*/  UIMAD.WIDE.U32 UR10, UR5, UR14, URZ ;  /* 0x0000000e050a72a5 */ /* 0x000fe4000f8e00ff */
[----:B------:R-:W-:Y:S04]  /*61c0*/  USEL UR12, UR6, UR4, !UP4 ;  /* 0x00000004060c7287 */ /* 0x000fe8000e000000 */
[----:B------:R-:W-:Y:S01]  /*61d0*/  UIADD3 UR9, UPT, UPT, -UR12, URZ, URZ ;  /* 0x000000ff0c097290 */ /* 0x000fe2000fffe1ff */
[----:B------:R-:W-:Y:S02]  /*61e0*/  @!UP0 UMOV UR4, UR11 ;  /* 0x0000000b00048c82 */ /* 0x000fe40008000000 */
[----:B------:R-:W-:Y:S02]  /*61f0*/  @!UP0 USHF.R.U32.HI UR4, URZ, UR15, UR4 ;  /* 0x0000000fff048299 */ /* 0x000fe40008011604 */
[----:B------:R-:W-:Y:S02]  /*6200*/  UIMAD UR9, UR40, UR9, UR6 ;  /* 0x00000009280972a4 */ /* 0x000fe4000f8e0206 */
[----:B------:R-:W-:Y:S04]  /*6210*/  @!UP0 USEL UR4, UR5, UR4, !UP4 ;  /* 0x0000000405048287 */ /* 0x000fe8000e000000 */
[----:B------:R-:W-:Y:S02]  /*6220*/  @!UP0 UIMAD UR9, UR8, UR9, UR4 ;  /* 0x00000009080982a4 */ /* 0x000fe4000f8e0204 */
[----:B------:R-:W-:Y:S02]  /*6230*/  @!UP0 UIADD3 UR10, UPT, UPT, UR12, -UR4, URZ ;  /* 0x800000040c0a8290 */ /* 0x000fe4000fffe0ff */
[----:B------:R-:W-:Y:S02]  /*6240*/  UIADD3 UR4, UPT, UPT, -UR5, URZ, URZ ;  /* 0x000000ff05047290 */ /* 0x000fe4000fffe1ff */
[----:B------:R-:W-:Y:S02]  /*6250*/  UIADD3 UR8, UPT, UPT, -UR6, URZ, URZ ;  /* 0x000000ff06087290 */ /* 0x000fe4000fffe1ff */
[----:B------:R-:W-:Y:S02]  /*6260*/  @!UP0 UIMAD UR6, UR10, UR40, UR5 ;  /* 0x000000280a0682a4 */ /* 0x000fe4000f8e0205 */
[----:B------:R-:W-:Y:S02]  /*6270*/  UIMAD UR13, UR16, UR4, UR13 ;  /* 0x00000004100d72a4 */ /* 0x000fe4000f8e020d */
[----:B------:R-:W-:Y:S01]  /*6280*/  UIMAD UR7, UR30, UR8, UR7 ;  /* 0x000000081e0772a4 */ /* 0x000fe2000f8e0207 */
[----:B------:R-:W-:Y:S02]  /*6290*/  @!UP0 UMOV UR5, UR9 ;  /* 0x0000000900058c82 */ /* 0x000fe40008000000 */
[----:B------:R-:W-:Y:S02]  /*62a0*/  UIMAD UR13, UR5, UR16, UR13 ;  /* 0x00000010050d72a4 */ /* 0x000fe4000f8e020d */
[----:B------:R-:W-:Y:S11]  /*62b0*/  UIMAD UR7, UR6, UR30, UR7 ;  /* 0x0000001e060772a4 */ /* 0x000ff6000f8e0207 */
[----:B------:R-:W-:Y:S01]  /*62c0*/  @!UPT UIADD3 URZ, UPT, UPT, URZ, URZ, URZ ;  /* 0x000000fffffff290 */ /* 0x000fe2000fffe0ff */
.L_x_125:
[----:B------:R-:W2:Y:S01]  /*62d0*/  @!UP2 LDCU.128 UR20, c[0x0][0xb10] ;  /* 0x00016200ff14a7ac */ /* 0x000ea20008000c00 */
[C---:B---3--:R-:W-:Y:S02]  /*62e0*/  ISETP.NE.U32.AND P1, PT, R4.reuse, RZ, PT ;  /* 0x000000ff0400720c */ /* 0x048fe40003f25070 */
[----:B------:R-:W-:Y:S02]  /*62f0*/  ISETP.NE.U32.AND P0, PT, R4, RZ, PT ;  /* 0x000000ff0400720c */ /* 0x000fe40003f05070 */
[C---:B------:R-:W-:Y:S02]  /*6300*/  ISETP.NE.AND.EX P1, PT, R5.reuse, RZ, PT, P1 ;  /* 0x000000ff0500720c */ /* 0x040fe40003f25310 */
[----:B------:R-:W-:Y:S01]  /*6310*/  ISETP.NE.AND.EX P0, PT, R5, RZ, PT, P0 ;  /* 0x000000ff0500720c */ /* 0x000fe20003f05300 */
[----:B------:R-:W3:Y:S01]  /*6320*/  @!UP2 LDCU UR5, c[0x0][0xb0c] ;  /* 0x00016180ff05a7ac */ /* 0x000ee20008000800 */
[----:B------:R-:W-:Y:S01]  /*6330*/  SHF.L.U32 R6, R15, 0x1f, RZ ;  /* 0x0000001f0f067819 */ /* 0x000fe200000006ff */
[----:B--2---:R-:W-:Y:S07]  /*6340*/  UIMAD.WIDE.U32 UR8, UR13, UR20, URZ ;  /* 0x000000140d0872a5 */ /* 0x004fee000f8e00ff */
[----:B------:R-:W-:Y:S01]  /*6350*/  @!UP2 UMOV UR4, UR9 ;  /* 0x000000090004ac82 */ /* 0x000fe20008000000 */
[----:B---3--:R-:W-:Y:S02]  /*6360*/  @!UP2 UISETP.NE.AND UP0, UPT, UR5, 0x1, UPT ;  /* 0x000000010500a88c */ /* 0x008fe4000bf05270 */
[----:B------:R-:W-:Y:S02]  /*6370*/  @!UP2 USHF.R.U32.HI UR4, URZ, UR21, UR4 ;  /* 0x00000015ff04a299 */ /* 0x000fe40008011604 */
[----:B------:R-:W-:Y:S02]  /*6380*/  UIMAD.WIDE.U32 UR8, UR7, UR23, URZ ;  /* 0x00000017070872a5 */ /* 0x000fe4000f8e00ff */
[----:B------:R-:W-:Y:S02]  /*6390*/  @!UP2 USEL UR10, UR13, UR4, !UP0 ;  /* 0x000000040d0aa287 */ /* 0x000fe4000c000000 */
[----:B------:R-:W-:Y:S03]  /*63a0*/  @!UP2 UISETP.NE.AND UP0, UPT, UR22, 0x1, UPT ;  /* 0x000000011600a88c */ /* 0x000fe6000bf05270 */
[----:B------:R-:W-:Y:S02]  /*63b0*/  @!UP2 UMOV UR6, UR9 ;  /* 0x000000090006ac82 */ /* 0x000fe40008000000 */
[----:B------:R-:W2:Y:S02]  /*63c0*/  @!UP2 LDCU UR4, c[0x0][0xb20] ;  /* 0x00016400ff04a7ac */ /* 0x000ea40008000800 */
[----:B--2---:R-:W-:Y:S04]  /*63d0*/  @!UP2 USHF.R.U32.HI UR6, URZ, UR4, UR6 ;  /* 0x00000004ff06a299 */ /* 0x004fe80008011606 */
[----:B------:R-:W-:Y:S04]  /*63e0*/  @!UP2 USEL UR6, UR7, UR6, !UP0 ;  /* 0x000000060706a287 */ /* 0x000fe8000c000000 */
[----:B------:R-:W-:Y:S02]  /*63f0*/  @!UP2 UIADD3 UR4, UPT, UPT, -UR10, UR6, URZ ;  /* 0x000000060a04a290 */ /* 0x000fe4000fffe1ff */
[----:B------:R-:W-:Y:S02]  /*6400*/  @!UP2 UIADD3 UR6, UPT, UPT, UR10, -UR6, URZ ;  /* 0x800000060a06a290 */ /* 0x000fe4000fffe0ff */
[----:B------:R-:W-:Y:S02]  /*6410*/  @!UP2 UIMAD UR13, UR4, UR5, UR13 ;  /* 0x00000005040da2a4 */ /* 0x000fe4000f8e020d */
[----:B------:R-:W-:Y:S01]  /*6420*/  @!UP2 UIMAD UR7, UR6, UR22, UR7 ;  /* 0x000000160607a2a4 */ /* 0x000fe2000f8e0207 */
[----:B------:R-:W-:Y:S11]  /*6430*/  BRA.U UP3, `(.L_x_126) ;  /* 0x0000000103107547 */ /* 0x000ff6000b800000 */
[----:B------:R-:W-:Y:S04]  /*6440*/  MOV R7, UR34 ;  /* 0x0000002200077c02 */ /* 0x000fe80008000f00 */
[----:B------:R-:W-:Y:S04]  /*6450*/  SHF.L.U32 R7, R7, 0x1f, RZ ;  /* 0x0000001f07077819 */ /* 0x000fe800000006ff */
[----:B------:R-:W2:Y:S02]  /*6460*/  SYNCS.PHASECHK.TRANS64.TRYWAIT P2, [UR17+0x2a8], R7 ;  /* 0x0002a807ff0075a7 */ /* 0x000ea40008041111 */
[----:B--2---:R-:W-:Y:S05]  /*6470*/  @!P2 BRA `(.L_x_127) ;  /* 0x000000400010a947 */ /* 0x004fea0003800000 */
.L_x_126:
[----:B------:R-:W-:Y:S05]  /*6480*/  @!P1 BRA `(.L_x_128) ;  /* 0x0000000000309947 */ /* 0x000fea0003800000 */
[----:B------:R-:W-:Y:S01]  /*6490*/  ISETP.NE.U32.AND P1, PT, R2, RZ, PT ;  /* 0x000000ff0200720c */ /* 0x000fe20003f25070 */
[----:B------:R-:W2:Y:S01]  /*64a0*/  LDCU.64 UR4, c[0x0][0x358] ;  /* 0x00006b00ff0477ac */ /* 0x000ea20008000a00 */
[----:B------:R-:W-:Y:S02]  /*64b0*/  IMAD.MOV.U32 R141, RZ, RZ, 0x1 ;  /* 0x00000001ff8d7424 */ /* 0x000fe400078e00ff */
[----:B------:R-:W-:Y:S11]  /*64c0*/  ISETP.NE.AND.EX P1, PT, R3, RZ, PT, P1 ;  /* 0x000000ff0300720c */ /* 0x000ff60003f25310 */
[----:B------:R-:W-:Y:S02]  /*64d0*/  @!UPT UIADD3 URZ, UPT, UPT, URZ, URZ, URZ ;  /* 0x000000fffffff290 */ /* 0x000fe4000fffe0ff */
[----:B------:R-:W3:Y:S01]  /*64e0*/  @P1 LDC.64 R8, c[0x0][0x888] ;  /* 0x00022200ff081b82 */ /* 0x000ee20000000a00 */
[----:B-1----:R-:W-:Y:S04]  /*64f0*/  @P1 IMAD R0, R4, UR36, RZ ;  /* 0x0000002404001c24 */ /* 0x002fe8000f8e02ff */
[----:B---3--:R-:W-:Y:S04]  /*6500*/  @P1 IMAD.WIDE R8, R0, 0x4, R8 ;  /* 0x0000000400081825 */ /* 0x008fe800078e0208 */
[----:B------:R-:W-:Y:S01]  /*6510*/  HFMA2 R0, -RZ, RZ, 0, 5.9604644775390625e-08 ;  /* 0x00000001ff007431 */ /* 0x000fe200000001ff */
[----:B--2--5:R2:W5:Y:S04]  /*6520*/  @P1 LDG.E R71, desc[UR4][R8.64] ;  /* 0x0000000408471981 */ /* 0x024568000c1e1900 */
[----:B------:R-:W-:Y:S01]  /*6530*/  @!P1 PRMT R141, R0, 0x7610, R141 ;  /* 0x00007610008d9816 */ /* 0x000fe2000000008d */
[----:B--2---:R-:W3:Y:S06]  /*6540*/  @!P1 LDC R71, c[0x0][0x880] ;  /* 0x00022000ff479b82 */ /* 0x004eec0000000800 */
.L_x_128:
[----:B---3-5:R-:W-:Y:S01]  /*6550*/  @!P0 FSETP.EQ.AND P1, PT, R71, RZ, PT ;  /* 0x000000ff4700820b */ /* 0x028fe20003f22000 */
[----:B------:R-:W-:Y:S01]  /*6560*/  @!UPT UIADD3 URZ, UPT, UPT, URZ, URZ, URZ ;  /* 0x000000fffffff290 */ /* 0x000fe2000fffe0ff */
[----:B------:R-:W-:Y:S11]  /*6570*/  @!P0 BRA `(.L_x_129) ;  /* 0x0000000000188947 */ /* 0x000ff60003800000 */
[----:B------:R-:W-:Y:S02]  /*6580*/  LOP3.LUT P0, RZ, R141, 0xff, RZ, 0xc0, !PT ;  /* 0x000000ff8dff7812 */ /* 0x000fe4000780c0ff */
[----:B------:R-:W-:Y:S04]  /*6590*/  ISETP.NE.U32.AND P1, PT, R2, RZ, PT ;  /* 0x000000ff0200720c */ /* 0x000fe80003f25070 */
[----:B------:R-:W-:Y:S04]  /*65a0*/  ISETP.NE.AND.EX P1, PT, R3, RZ, PT, P1 ;  /* 0x000000ff0300720c */ /* 0x000fe80003f25310 */
[----:B------:R-:W-:Y:S03]  /*65b0*/  PLOP3.LUT P1, PT, P1, PT, PT, 0x8, 0x80 ;  /* 0x000000000080781c */ /* 0x000fe60000f2e170 */
[----:B------:R-:W-:Y:S11]  /*65c0*/  @P0 FSETP.EQ.AND P1, PT, R71, RZ, PT ;  /* 0x000000ff4700020b */ /* 0x000ff60003f22000 */
[----:B------:R-:W-:Y:S02]  /*65d0*/  @!UPT UIADD3 URZ, UPT, UPT, URZ, URZ, URZ ;  /* 0x000000fffffff290 */ /* 0x000fe4000fffe0ff */
.L_x_129:
[----:B------:R-:W2:Y:S01]  /*65e0*/  SYNCS.PHASECHK.TRANS64.TRYWAIT P0, [UR17+0x298], R6 ;  /* 0x00029806ff0075a7 */ /* 0x000ea20008001111 */
[----:B------:R-:W-:Y:S02]  /*65f0*/  ELECT P2, URZ, PT ;  /* 0x0000000000ff782f */ /* 0x000fe40003840000 */
[----:B------:R-:W-:Y:S01]  /*6600*/  IADD3 R14, PT, PT, R14, 0x1, RZ ;  /* 0x000000010e0e7810 */ /* 0x000fe20007ffe0ff */
[----:B--2---:R-:W-:Y:S10]  /*6610*/  @!P0 BRA `(.L_x_130) ;  /* 0x0000003c00c08947 */ /* 0x004ff40003800000 */
.L_x_258:
[----:B------:R-:W-:Y:S01]  /*6620*/  PLOP3.LUT P1, PT, P1, P2, PT, 0xf2, 0x2f ;  /* 0x00000000002f781c */ /* 0x000fe20000f25e72 */
[----:B------:R-:W-:Y:S01]  /*6630*/  UMOV UR18, 0x0 ;  /* 0x0000000000127882 */ /* 0x000fe20000000000 */
[----:B------:R-:W-:Y:S01]  /*6640*/  UMOV UR19, 0x10000000 ;  /* 0x1000000000137882 */ /* 0x000fe20000000000 */
[----:B------:R-:W-:Y:S01]  /*6650*/  UMOV UR12, UR36 ;  /* 0x00000024000c7c82 */ /* 0x000fe20008000000 */
[----:B------:R-:W-:Y:S01]  /*6660*/  LOP3.LUT R15, R15, 0x1, RZ, 0x3c, !PT ;  /* 0x000000010f0f7812 */ /* 0x000fe200078e3cff */
[----:B------:R-:W-:Y:S01]  /*6670*/  UPLOP3.LUT UP3, UPT, UPT, UPT, UPT, 0x80, 0x8 ;  /* 0x000000000008789c */ /* 0x000fe20003f6f070 */
[----:B------:R-:W-:Y:S07]  /*6680*/  UMOV UR36, UR24 ;  /* 0x0000001800247c82 */ /* 0x000fee0008000000 */
[----:B-1----:R-:W-:Y:S01]  /*6690*/  @!P1 IADD3 R6, P0, PT, R16, 0x580, RZ ;  /* 0x0000058010069810 */ /* 0x002fe20007f1e0ff */
[----:B------:R-:W-:Y:S03]  /*66a0*/  VOTEU.ALL UP0, P1 ;  /* 0x0000000000ff7886 */ /* 0x000fe60000800000 */
[----:B------:R-:W-:Y:S01]  /*66b0*/  @!P1 R2UR UR5, R6 ;  /* 0x00000000060592ca */ /* 0x000fe200000e0000 */
[----:B------:R-:W-:Y:S01]  /*66c0*/  @!P1 IMAD.X R0, RZ, RZ, R17, P0 ;  /* 0x000000ffff009224 */ /* 0x000fe200000e0611 */
[----:B------:R-:W-:Y:S01]  /*66d0*/  @!UP0 USHF.L.U32 UR10, UR45, 0x6, URZ ;  /* 0x000000062d0a8899 */ /* 0x000fe200080006ff */
[----:B------:R-:W-:Y:S01]  /*66e0*/  ISETP.NE.AND P0, PT, R14, 0x2, PT ;  /* 0x000000020e00780c */ /* 0x000fe20003f05270 */
[----:B------:R-:W-:Y:S02]  /*66f0*/  @!UP0 USHF.L.U32 UR11, UR46, 0x7, URZ ;  /* 0x000000072e0b8899 */ /* 0x000fe400080006ff */
[----:B------:R-:W-:Y:S01]  /*6700*/  @!P1 R2UR UR4, R0 ;  /* 0x00000000000492ca */ /* 0x000fe200000e0000 */
[----:B------:R-:W-:Y:S01]  /*6710*/  @!UP0 UIADD3 UR8, UPT, UPT, UR17, 0x400, URZ ;  /* 0x0000040011088890 */ /* 0x000fe2000fffe0ff */
[----:B------:R-:W-:Y:S01]  /*6720*/  SEL R0, RZ, 0x1, P0 ;  /* 0x00000001ff007807 */ /* 0x000fe20000000000 */
[----:B------:R-:W-:Y:S01]  /*6730*/  @!UP0 UIADD3 UR9, UPT, UPT, UR17, 0x290, URZ ;  /* 0x0000029011098890 */ /* 0x000fe2000fffe0ff */
[----:B------:R-:W-:Y:S01]  /*6740*/  SEL R14, R14, RZ, P0 ;  /* 0x000000ff0e0e7207 */ /* 0x000fe20000000000 */
[----:B------:R-:W-:Y:S01]  /*6750*/  VOTEU.ALL UP0, P1 ;  /* 0x0000000000ff7886 */ /* 0x000fe20000800000 */
[----:B------:R-:W-:Y:S01]  /*6760*/  LOP3.LUT R13, R13, R0, RZ, 0x3c, !PT ;  /* 0x000000000d0d7212 */ /* 0x000fe200078e3cff */
[----:B------:R-:W-:Y:S01]  /*6770*/  IMAD.U32 R6, RZ, RZ, UR5 ;  /* 0x00000005ff067e24 */ /* 0x000fe2000f8e00ff */
[----:B------:R-:W-:Y:S02]  /*6780*/  UIADD3 UR45, UPT, UPT, UR7, UR55, URZ ;  /* 0x00000037072d7290 */ /* 0x000fe4000fffe0ff */
[----:B------:R-:W-:Y:S03]  /*6790*/  UIADD3 UR46, UPT, UPT, UR13, UR58, URZ ;  /* 0x0000003a0d2e7290 */ /* 0x000fe6000fffe0ff */
[----:B------:R-:W-:Y:S01]  /*67a0*/  IMAD.U32 R7, RZ, RZ, UR4 ;  /* 0x00000004ff077e24 */ /* 0x000fe2000f8e00ff */
[----:B------:R-:W-:Y:S04]  /*67b0*/  @!P1 R2UR UR4, R6 ;  /* 0x00000000060492ca */ /* 0x000fe800000e0000 */
[----:B------:R-:W-:Y:S11]  /*67c0*/  @!P1 R2UR UR5, R7 ;  /* 0x00000000070592ca */ /* 0x000ff600000e0000 */
[----:B------:R-:W-:Y:S02]  /*67d0*/  @!UPT UIADD3 URZ, UPT, UPT, URZ, URZ, URZ ;  /* 0x000000fffffff290 */ /* 0x000fe4000fffe0ff */
[----:B------:R2:W-:Y:S01]  /*67e0*/  @!UP0 UTMALDG.3D [UR8], [UR4], desc[UR18] ;  /* 0x00001208040085b4 */ /* 0x0005e20008011000 */
[----:B------:R2:W-:Y:S01]  /*67f0*/  @!P1 SYNCS.ARRIVE.TRANS64.RED.A0TR RZ, [UR17+0x290], R12 ;  /* 0x0002900cffff99a7 */ /* 0x0005e20008300411 */
[----:B------:R-:W-:Y:S01]  /*6800*/  SYNCS.ARRIVE.TRANS64.RED.A1T0 RZ, [UR27], RZ ;  /* 0x000000ffffff79a7 */ /* 0x000fe2000810041b */
[----:B------:R-:W-:Y:S05]  /*6810*/  BRA.U UP1, `(.L_x_131) ;  /* 0xfffffff5018c7547 */ /* 0x000fea000b83ffff */
[----:B------:R-:W-:Y:S07]  /*6820*/  MOV R0, UR17 ;  /* 0x0000001100007c02 */ /* 0x000fee0008000f00 */
.L_x_132:
[----:B-1----:R-:W-:-:S04]  /*6830*/  SHF.L.U32 R2, R15, 0x1f, RZ ;  /* 0x0000001f0f027819 */ /* 0x002fc800000006ff */
[----:B------:R1:W3:Y:S03]  /*6840*/  SYNCS.PHASECHK.TRANS64.TRYWAIT P0, [R0+URZ+0x298], R2 ;  /* 0x00029802000075a7 */ /* 0x0002e600080011ff */
[----:B---3--:R-:W-:Y:S05]  /*6850*/  @!P0 NANOSLEEP.SYNCS 0x989680 ;  /* 0x009896800000895d */ /* 0x008fea0003900000 */
[----:B------:R-:W3:Y:S02]  /*6860*/  @!P0 SYNCS.PHASECHK.TRANS64 P0, [R0+URZ+0x298], R2 ;  /* 0x00029802000085a7 */ /* 0x000ee400080010ff */
[----:B--23--:R-:W-:Y:S05]  /*6870*/  @P0 EXIT ;  /* 0x000000000000094d */ /* 0x00cfea0003800000 */
[----:B------:R-:W-:Y:S05]  /*6880*/  BRA `(.L_x_132) ;  /* 0xfffffffc00e87947 */ /* 0x000fea000383ffff */
.L_x_123:
[----:B------:R-:W-:-:S06]  /*6890*/  UISETP.GE.AND UP0, UPT, UR13, 0x4, UPT ;  /* 0x000000040d00788c */ /* 0x000fcc000bf06270 */
[----:B------:R-:W-:-:S13]  /*68a0*/  PLOP3.LUT P0, PT, PT, PT, UP0, 0x80, 0x8 ;  /* 0x000000000008781c */ /* 0x000fda0003f0f008 */
[----:B------:R-:W-:Y:S05]  /*68b0*/  @!P0 EXIT ;  /* 0x000000000000894d */ /* 0x000fea0003800000 */
[----:B------:R-:W1:Y:S08]  /*68c0*/  S2UR UR4, SR_CgaCtaId ;  /* 0x00000000000479c3 */ /* 0x000e700000008800 */
[----:B------:R-:W-:Y:S01]  /*68d0*/  BAR.SYNC.DEFER_BLOCKING 0x6, 0xa0 ;  /* 0x0182800000007b1d */ /* 0x000fe20000010000 */
[C---:B------:R-:W-:Y:S01]  /*68e0*/  IMAD.SHL.U32 R4, R131.reuse, 0x40, RZ ;  /* 0x0000004083047824 */ /* 0x040fe200078e00ff */
[----:B------:R-:W-:Y:S01]  /*68f0*/  CS2R R146, SRZ ;  /* 0x0000000000927805 */ /* 0x000fe2000001ff00 */
[C---:B------:R-:W-:Y:S01]  /*6900*/  IMAD.SHL.U32 R140, R131.reuse, 0x8, RZ ;  /* 0x00000008838c7824 */ /* 0x040fe200078e00ff */
[----:B------:R-:W-:Y:S01]  /*6910*/  CS2R R144, SRZ ;  /* 0x0000000000907805 */ /* 0x000fe2000001ff00 */
[C---:B------:R-:W-:Y:S01]  /*6920*/  IMAD.SHL.U32 R148, R131.reuse, 0x10, RZ ;  /* 0x0000001083947824 */ /* 0x040fe200078e00ff */
[----:B------:R-:W-:Y:S01]  /*6930*/  UMOV UR44, 0x400 ;  /* 0x00000400002c7882 */ /* 0x000fe20000000000 */
[----:B------:R-:W-:Y:S01]  /*6940*/  LOP3.LUT R5, R4, 0x180, RZ, 0xc0, !PT ;  /* 0x0000018004057812 */ /* 0x000fe200078ec0ff */
[----:B------:R-:W2:Y:S01]  /*6950*/  LDC.64 R136, c[0x0][0x888] ;  /* 0x00022200ff887b82 */ /* 0x000ea20000000a00 */
[----:B------:R-:W-:Y:S01]  /*6960*/  IMAD.U32 R69, R131, 0x10000, RZ ;  /* 0x0001000083457824 */ /* 0x000fe200078e00ff */
[----:B------:R-:W-:Y:S01]  /*6970*/  LOP3.LUT R150, R148, 0x20, RZ, 0xc0, !PT ;  /* 0x0000002094967812 */ /* 0x000fe200078ec0ff */
[----:B------:R-:W-:Y:S01]  /*6980*/  IMAD.MOV.U32 R68, RZ, RZ, RZ ;  /* 0x000000ffff447224 */ /* 0x000fe200078e00ff */
[----:B------:R-:W-:Y:S01]  /*6990*/  LOP3.LUT R140, R5, 0x30, R140, 0xf8, !PT ;  /* 0x00000030058c7812 */ /* 0x000fe200078ef88c */
[----:B------:R-:W3:Y:S01]  /*69a0*/  LDCU UR53, c[0x0][0x370] ;  /* 0x00006e00ff3577ac */ /* 0x000ee20008000800 */
[----:B------:R-:W-:-:S02]  /*69b0*/  LOP3.LUT R69, R69, 0x600000, RZ, 0xc0, !PT ;  /* 0x0060000045457812 */ /* 0x000fc400078ec0ff */
[----:B------:R-:W4:Y:S01]  /*69c0*/  LDC.64 R138, c[0x0][0x890] ;  /* 0x00022400ff8a7b82 */ /* 0x000f220000000a00 */
[----:B------:R-:W-:Y:S01]  /*69d0*/  LOP3.LUT R140, R140, 0x1e40, R4, 0xf8, !PT ;  /* 0x00001e408c8c7812 */ /* 0x000fe200078ef804 */
[----:B------:R-:W2:Y:S01]  /*69e0*/  LDCU.64 UR62, c[0x0][0x348] ;  /* 0x00006900ff3e77ac */ /* 0x000ea20008000a00 */
[----:B------:R-:W-:Y:S01]  /*69f0*/  LOP3.LUT R148, R148, 0x40, RZ, 0xc0, !PT ;  /* 0x0000004094947812 */ /* 0x000fe200078ec0ff */
[----:B------:R-:W2:Y:S04]  /*6a00*/  LDCU UR41, c[0x0][0xb0c] ;  /* 0x00016180ff2977ac */ /* 0x000ea80008000800 */
[----:B------:R-:W2:Y:S01]  /*6a10*/  LDC.64 R134, c[0x0][0x8b0] ;  /* 0x00022c00ff867b82 */ /* 0x000ea20000000a00 */
[----:B-1----:R-:W-:Y:S01]  /*6a20*/  ULEA UR44, UR4, UR44, 0x18 ;  /* 0x0000002c042c7291 */ /* 0x002fe2000f8ec0ff */
[----:B------:R-:W1:Y:S06]  /*6a30*/  LDCU UR61, c[0x0][0xb20] ;  /* 0x00016400ff3d77ac */ /* 0x000e6c0008000800 */
[----:B------:R-:W1:Y:S01]  /*6a40*/  LDC.64 R132, c[0x0][0x8a8] ;  /* 0x00022a00ff847b82 */ /* 0x000e620000000a00 */
[----:B------:R-:W-:Y:S01]  /*6a50*/  VIADD R149, R140, UR44 ;  /* 0x0000002c8c957c36 */ /* 0x000fe20008000000 */
[----:B------:R-:W-:Y:S01]  /*6a60*/  UIADD3 UR4, UPT, UPT, UR44, 0x2400, URZ ;  /* 0x000024002c047890 */ /* 0x000fe2000fffe0ff */
[----:B------:R-:W3:Y:S01]  /*6a70*/  LDS R0, [UR44+0x360] ;  /* 0x0003602cff007984 */ /* 0x000ee20008000800 */
[----:B------:R-:W1:Y:S02]  /*6a80*/  LDCU UR39, c[0x0][0xb30] ;  /* 0x00016600ff2777ac */ /* 0x000e640008000800 */
[----:B------:R-:W-:-:S02]  /*6a90*/  IADD3 R150, PT, PT, -R150, 0x400, R149 ;  /* 0x0000040096967810 */ /* 0x000fc40007ffe195 */
[----:B------:R-:W-:Y:S01]  /*6aa0*/  IADD3 R149, PT, PT, -R148, 0x400, R149 ;  /* 0x0000040094957810 */ /* 0x000fe20007ffe195 */
[----:B------:R-:W-:Y:S01]  /*6ab0*/  IMAD.U32 R151, RZ, RZ, UR4 ;  /* 0x00000004ff977e24 */ /* 0x000fe2000f8e00ff */
[----:B------:R-:W1:Y:S01]  /*6ac0*/  LDCU.64 UR56, c[0x0][0x888] ;  /* 0x00011100ff3877ac */ /* 0x000e620008000a00 */
[----:B------:R-:W-:Y:S01]  /*6ad0*/  IMAD.IADD R148, R150, 0x1, -R148 ;  /* 0x0000000196947824 */ /* 0x000fe200078e0a94 */
[----:B------:R-:W1:Y:S01]  /*6ae0*/  LDCU.64 UR42, c[0x0][0xb28] ;  /* 0x00016500ff2a77ac */ /* 0x000e620008000a00 */
[----:B------:R-:W1:Y:S01]  /*6af0*/  LDCU.128 UR48, c[0x0][0xb10] ;  /* 0x00016200ff3077ac */ /* 0x000e620008000c00 */
[----:B------:R-:W1:Y:S01]  /*6b00*/  LDCU UR52, c[0x0][0x374] ;  /* 0x00006e80ff3477ac */ /* 0x000e620008000800 */
[----:B------:R-:W-:Y:S01]  /*6b10*/  UIADD3 UR59, UPT, UPT, UR44, 0x400, URZ ;  /* 0x000004002c3b7890 */ /* 0x000fe2000fffe0ff */
[----:B--234-:R-:W-:-:S11]  /*6b20*/  IMAD.IADD R69, R0, 0x1, R69 ;  /* 0x0000000100457824 */ /* 0x01cfd600078e0245 */
.L_x_150:
[----:B------:R-:W-:Y:S02]  /*6b30*/  LEA R3, R144, UR44, 0x3 ;  /* 0x0000002c90037c11 */ /* 0x000fe4000f8e18ff */
[----:B------:R-:W-:Y:S02]  /*6b40*/  SHF.L.U32 R0, R146, 0x1f, RZ ;  /* 0x0000001f92007819 */ /* 0x000fe400000006ff */
[----:B------:R-:W-:Y:S02]  /*6b50*/  LEA R4, R144, UR44, 0x4 ;  /* 0x0000002c90047c11 */ /* 0x000fe4000f8e20ff */
[----:B--2---:R-:W2:Y:S02]  /*6b60*/  SYNCS.PHASECHK.TRANS64.TRYWAIT P0, [R3+URZ+0x2b0], R0 ;  /* 0x0002b000030075a7 */ /* 0x004ea400080011ff */
[----:B-12---:R-:W-:Y:S05]  /*6b70*/  @!P0 BRA `(.L_x_133) ;  /* 0x0000003800808947 */ /* 0x006fea0003800000 */
.L_x_259:
[----:B------:R-:W3:Y:S01]  /*6b80*/  LDS.128 R4, [R4+0x340] ;  /* 0x0003400004047984 */ /* 0x000ee20000000c00 */
[----:B------:R-:W-:Y:S01]  /*6b90*/  UISETP.GE.AND UP0, UPT, UR40, 0x1, UPT ;  /* 0x000000012800788c */ /* 0x000fe2000bf06270 */
[----:B------:R-:W-:Y:S01]  /*6ba0*/  @!PT LDS RZ, [RZ] ;  /* 0x00000000fffff984 */ /* 0x000fe20000000800 */
[----:B------:R-:W-:Y:S01]  /*6bb0*/  @!PT LDS RZ, [RZ] ;  /* 0x00000000fffff984 */ /* 0x000fe20000000800 */
[----:B------:R-:W-:Y:S01]  /*6bc0*/  @!PT LDS RZ, [RZ] ;  /* 0x00000000fffff984 */ /* 0x000fe20000000800 */
[----:B------:R-:W-:Y:S01]  /*6bd0*/  @!PT LDS RZ, [RZ] ;  /* 0x00000000fffff984 */ /* 0x000fe20000000800 */
[----:B------:R4:W-:Y:S06]  /*6be0*/  MEMBAR.ALL.CTA ;  /* 0x0000000000007992 */ /* 0x0009ec0000008000 */
[----:B----4-:R-:W4:Y:S01]  /*6bf0*/  FENCE.VIEW.ASYNC.S ;  /* 0x00000000000073c6 */ /* 0x010f220000000000 */
[----:B---3--:R-:W-:Y:S11]  /*6c00*/  LOP3.LUT P0, RZ, R6, 0x1, RZ, 0xc0, !PT ;  /* 0x0000000106ff7812 */ /* 0x008ff6000780c0ff */
[----:B------:R-:W-:Y:S02]  /*6c10*/  @!UPT UIADD3 URZ, UPT, UPT, URZ, URZ, URZ ;  /* 0x000000fffffff290 */ /* 0x000fe4000fffe0ff */
[----:B----4-:R-:W-:Y:S01]  /*6c20*/  VOTEU.ANY UP1, P0 ;  /* 0x0000000000ff7886 */ /* 0x010fe20000020100 */
[----:B------:R-:W-:Y:S01]  /*6c30*/  PLOP3.LUT P0, PT, PT, PT, UP1, 0x80, 0x8 ;  /* 0x000000000008781c */ /* 0x000fe20003f0f018 */
[----:B------:R-:W-:Y:S11]  /*6c40*/  UP2UR UR47, UPR, URZ, 0x2 ;  /* 0x00000002ff2f7883 */ /* 0x000ff60008000000 */
[----:B------:R-:W-:Y:S01]  /*6c50*/  @!UPT UIADD3 URZ, UPT, UPT, URZ, URZ, URZ ;  /* 0x000000fffffff290 */ /* 0x000fe2000fffe0ff */
        /* <DEDUP_REMOVED lines=13> */
[----:B-1----:R-:W-:Y:S02]  /*6d30*/  UIMAD.WIDE.U32 UR4, UR52, UR51, URZ ;  /* 0x00000033340472a5 */ /* 0x002fe4000f8e00ff */
[----:B------:R-:W-:Y:S02]  /*6d40*/  UIMAD.WIDE.U32 UR6, UR53, UR48, URZ ;  /* 0x00000030350672a5 */ /* 0x000fe4000f8e00ff */
[----:B------:R-:W-:Y:S02]  /*6d50*/  UISETP.NE.AND UP0, UPT, UR50, 0x1, UPT ;  /* 0x000000013200788c */ /* 0x000fe4000bf05270 */
[----:B------:R-:W-:Y:S02]  /*6d60*/  UIMAD.WIDE.U32 UR8, UR37, UR51, URZ ;  /* 0x00000033250872a5 */ /* 0x000fe4000f8e00ff */
[----:B------:R-:W-:Y:S02]  /*6d70*/  UIMAD.WIDE.U32 UR10, UR38, UR48, URZ ;  /* 0x00000030260a72a5 */ /* 0x000fe4000f8e00ff */
[----:B------:R-:W-:Y:S02]  /*6d80*/  UISETP.NE.AND UP1, UPT, UR41, 0x1, UPT ;  /* 0x000000012900788c */ /* 0x000fe4000bf25270 */
[----:B------:R-:W-:Y:S01]  /*6d90*/  UISETP.NE.AND UP2, UPT, UR40, 0x1, UPT ;  /* 0x000000012800788c */ /* 0x000fe2000bf45270 */
[----:B------:R-:W-:Y:S02]  /*6da0*/  UMOV UR4, UR5 ;  /* 0x0000000500047c82 */ /* 0x000fe40008000000 */
[----:B------:R-:W-:Y:S03]  /*6db0*/  USHF.R.U32.HI UR5, URZ, UR61, UR4 ;  /* 0x0000003dff057299 */ /* 0x000fe60008011604 */
[----:B------:R-:W-:Y:S02]  /*6dc0*/  UMOV UR4, UR7 ;  /* 0x0000000700047c82 */ /* 0x000fe40008000000 */
[----:B------:R-:W-:Y:S02]  /*6dd0*/  USHF.R.U32.HI UR7, URZ, UR49, UR4 ;  /* 0x00000031ff077299 */ /* 0x000fe40008011604 */
[----:B------:R-:W-:Y:S02]  /*6de0*/  USEL UR4, UR52, UR5, !UP0 ;  /* 0x0000000534047287 */ /* 0x000fe4000c000000 */
[----:B------:R-:W-:Y:S01]  /*6df0*/  USEL UR7, UR53, UR7, !UP1 ;  /* 0x0000000735077287 */ /* 0x000fe2000c800000 */
[----:B------:R-:W-:Y:S01]  /*6e00*/  UMOV UR5, UR9 ;  /* 0x0000000900057c82 */ /* 0x000fe20008000000 */
[----:B------:R-:W-:Y:S02]  /*6e10*/  UIMAD.WIDE.U32 UR8, UR4, UR42, URZ ;  /* 0x0000002a040872a5 */ /* 0x000fe4000f8e00ff */
[----:B------:R-:W-:Y:S03]  /*6e20*/  USHF.R.U32.HI UR6, URZ, UR61, UR5 ;  /* 0x0000003dff067299 */ /* 0x000fe60008011605 */
[----:B------:R-:W-:Y:S01]  /*6e30*/  UMOV UR5, UR11 ;  /* 0x0000000b00057c82 */ /* 0x000fe20008000000 */
[----:B------:R-:W-:Y:S02]  /*6e40*/  UIMAD.WIDE.U32 UR10, UR7, UR42, URZ ;  /* 0x0000002a070a72a5 */ /* 0x000fe4000f8e00ff */
[----:B------:R-:W-:Y:S02]  /*6e50*/  USHF.R.U32.HI UR12, URZ, UR49, UR5 ;  /* 0x00000031ff0c7299 */ /* 0x000fe40008011605 */
[----:B------:R-:W-:Y:S01]  /*6e60*/  USEL UR6, UR37, UR6, !UP0 ;  /* 0x0000000625067287 */ /* 0x000fe2000c000000 */
[----:B------:R-:W-:Y:S02]  /*6e70*/  UMOV UR5, UR9 ;  /* 0x0000000900057c82 */ /* 0x000fe40008000000 */
[----:B------:R-:W-:Y:S01]  /*6e80*/  UMOV UR10, UR11 ;  /* 0x0000000b000a7c82 */ /* 0x000fe20008000000 */
[----:B------:R-:W-:Y:S02]  /*6e90*/  @UP2 USHF.R.U32.HI UR4, URZ, UR43, UR5 ;  /* 0x0000002bff042299 */ /* 0x000fe40008011605 */
[----:B------:R-:W-:Y:S02]  /*6ea0*/  @UP2 USHF.R.U32.HI UR7, URZ, UR43, UR10 ;  /* 0x0000002bff072299 */ /* 0x000fe4000801160a */
[----:B------:R-:W-:Y:S02]  /*6eb0*/  UIMAD UR4, UR40, UR4, URZ ;  /* 0x00000004280472a4 */ /* 0x000fe4000f8e02ff */
[----:B------:R-:W-:Y:S02]  /*6ec0*/  UIMAD.WIDE.U32 UR10, UR6, UR42, URZ ;  /* 0x0000002a060a72a5 */ /* 0x000fe4000f8e00ff */
[----:B------:R-:W-:Y:S02]  /*6ed0*/  USEL UR5, UR38, UR12, !UP1 ;  /* 0x0000000c26057287 */ /* 0x000fe4000c800000 */
[----:B------:R-:W-:Y:S02]  /*6ee0*/  UIMAD UR8, UR40, UR7, URZ ;  /* 0x00000007280872a4 */ /* 0x000fe4000f8e02ff */
[----:B------:R-:W-:Y:S03]  /*6ef0*/  UISETP.GE.AND UP0, UPT, UR6, UR4, UPT ;  /* 0x000000040600728c */ /* 0x000fe6000bf06270 */
[----:B------:R-:W-:Y:S01]  /*6f00*/  UMOV UR4, UR11 ;  /* 0x0000000b00047c82 */ /* 0x000fe20008000000 */
[----:B------:R-:W-:Y:S02]  /*6f10*/  UISETP.GE.OR UP0, UPT, UR5, UR8, UP0 ;  /* 0x000000080500728c */ /* 0x000fe40008706670 */
[----:B------:R-:W-:Y:S02]  /*6f20*/  USHF.R.U32.HI UR4, URZ, UR43, UR4 ;  /* 0x0000002bff047299 */ /* 0x000fe40008011604 */
[----:B------:R-:W-:Y:S02]  /*6f30*/  UIMAD.WIDE.U32 UR8, UR5, UR42, URZ ;  /* 0x0000002a050872a5 */ /* 0x000fe4000f8e00ff */
[----:B------:R-:W-:Y:S02]  /*6f40*/  USEL UR11, UR6, UR4, !UP2 ;  /* 0x00000004060b7287 */ /* 0x000fe4000d000000 */
[----:B------:R-:W-:Y:S02]  /*6f50*/  UIADD3 UR8, UPT, UPT, -UR5, URZ, URZ ;  /* 0x000000ff05087290 */ /* 0x000fe4000fffe1ff */
[----:B------:R-:W-:Y:S01]  /*6f60*/  UIADD3 UR10, UPT, UPT, -UR11, URZ, URZ ;  /* 0x000000ff0b0a7290 */ /* 0x000fe2000fffe1ff */
[----:B------:R-:W-:Y:S01]  /*6f70*/  @!UP0 UMOV UR4, UR9 ;  /* 0x0000000900048c82 */ /* 0x000fe20008000000 */
[----:B------:R-:W-:Y:S02]  /*6f80*/  UIADD3 UR9, UPT, UPT, -UR6, URZ, URZ ;  /* 0x000000ff06097290 */ /* 0x000fe4000fffe1ff */
[----:B------:R-:W-:Y:S02]  /*6f90*/  @!UP0 USHF.R.U32.HI UR4, URZ, UR43, UR4 ;  /* 0x0000002bff048299 */ /* 0x000fe40008011604 */
[----:B------:R-:W-:Y:S02]  /*6fa0*/  UIMAD UR10, UR40, UR10, UR6 ;  /* 0x0000000a280a72a4 */ /* 0x000fe4000f8e0206 */
[----:B------:R-:W-:Y:S04]  /*6fb0*/  @!UP0 USEL UR4, UR5, UR4, !UP2 ;  /* 0x0000000405048287 */ /* 0x000fe8000d000000 */
[----:B------:R-:W-:Y:S02]  /*6fc0*/  @!UP0 UIMAD UR10, UR7, UR10, UR4 ;  /* 0x0000000a070a82a4 */ /* 0x000fe4000f8e0204 */
[----:B------:R-:W-:Y:S02]  /*6fd0*/  @!UP0 UIADD3 UR11, UPT, UPT, UR11, -UR4, URZ ;  /* 0x800000040b0b8290 */ /* 0x000fe4000fffe0ff */
[----:B------:R-:W-:Y:S02]  /*6fe0*/  UIMAD UR7, UR41, UR8, UR38 ;  /* 0x00000008290772a4 */ /* 0x000fe4000f8e0226 */
[----:B------:R-:W-:Y:S02]  /*6ff0*/  @!UP0 UIMAD UR6, UR11, UR40, UR5 ;  /* 0x000000280b0682a4 */ /* 0x000fe4000f8e0205 */
[----:B------:R-:W-:Y:S01]  /*7000*/  UIMAD UR4, UR50, UR9, UR37 ;  /* 0x00000009320472a4 */ /* 0x000fe2000f8e0225 */
[----:B------:R-:W-:Y:S02]  /*7010*/  @!UP0 UMOV UR5, UR10 ;  /* 0x0000000a00058c82 */ /* 0x000fe40008000000 */
[----:B------:R-:W-:Y:S02]  /*7020*/  UIMAD UR38, UR5, UR41, UR7 ;  /* 0x00000029052672a4 */ /* 0x000fe4000f8e0207 */
[----:B------:R-:W-:Y:S11]  /*7030*/  UIMAD UR37, UR6, UR50, UR4 ;  /* 0x00000032062572a4 */ /* 0x000ff6000f8e0204 */
[----:B------:R-:W-:Y:S01]  /*7040*/  @!UPT UIADD3 URZ, UPT, UPT, URZ, URZ, URZ ;  /* 0x000000fffffff290 */ /* 0x000fe2000fffe0ff */
.L_x_134:
[----:B-1----:R-:W-:Y:S01]  /*7050*/  UISETP.NE.AND UP0, UPT, UR39, 0x1, UPT ;  /* 0x000000012700788c */ /* 0x002fe2000bf05270 */
[----:B------:R-:W-:Y:S10]  /*7060*/  IADD3 R144, PT, PT, R144, 0x1, RZ ;  /* 0x0000000190907810 */ /* 0x000ff40007ffe0ff */
[----:B------:R-:W1:Y:S01]  /*7070*/  @!UP0 LDCU.128 UR12, c[0x0][0xb10] ;  /* 0x00016200ff0c87ac */ /* 0x000e620008000c00 */
[----:B------:R-:W3:Y:S01]  /*7080*/  @!UP0 LDCU UR5, c[0x0][0xb0c] ;  /* 0x00016180ff0587ac */ /* 0x000ee20008000800 */
[----:B------:R-:W4:Y:S01]  /*7090*/  @!UP0 LDCU UR10, c[0x0][0xb20] ;  /* 0x00016400ff0a87ac */ /* 0x000f220008000800 */
[----:B-1----:R-:W-:Y:S02]  /*70a0*/  UIMAD.WIDE.U32 UR8, UR38, UR12, URZ ;  /* 0x0000000c260872a5 */ /* 0x002fe4000f8e00ff */
[----:B------:R-:W-:Y:S02]  /*70b0*/  UIMAD.WIDE.U32 UR6, UR37, UR15, URZ ;  /* 0x0000000f250672a5 */ /* 0x000fe4000f8e00ff */
[----:B------:R-:W-:Y:S03]  /*70c0*/  @!UP0 UISETP.NE.AND UP1, UPT, UR14, 0x1, UPT ;  /* 0x000000010e00888c */ /* 0x000fe6000bf25270 */
[----:B------:R-:W-:Y:S01]  /*70d0*/  @!UP0 UMOV UR4, UR9 ;  /* 0x0000000900048c82 */ /* 0x000fe20008000000 */
[----:B---3--:R-:W-:Y:S02]  /*70e0*/  @!UP0 UISETP.NE.AND UP2, UPT, UR5, 0x1, UPT ;  /* 0x000000010500888c */ /* 0x008fe4000bf45270 */
[----:B------:R-:W-:Y:S01]  /*70f0*/  @!UP0 USHF.R.U32.HI UR4, URZ, UR13, UR4 ;  /* 0x0000000dff048299 */ /* 0x000fe20008011604 */
[----:B------:R-:W-:Y:S02]  /*7100*/  @!UP0 UMOV UR6, UR7 ;  /* 0x0000000700068c82 */ /* 0x000fe40008000000 */
[----:B----4-:R-:W-:Y:S02]  /*7110*/  @!UP0 USHF.R.U32.HI UR6, URZ, UR10, UR6 ;  /* 0x0000000aff068299 */ /* 0x010fe40008011606 */
[----:B------:R-:W-:Y:S02]  /*7120*/  @!UP0 USEL UR7, UR38, UR4, !UP2 ;  /* 0x0000000426078287 */ /* 0x000fe4000d000000 */
[----:B------:R-:W-:Y:S04]  /*7130*/  @!UP0 USEL UR6, UR37, UR6, !UP1 ;  /* 0x0000000625068287 */ /* 0x000fe8000c800000 */
[----:B------:R-:W-:Y:S02]  /*7140*/  @!UP0 UIADD3 UR4, UPT, UPT, -UR7, UR6, URZ ;  /* 0x0000000607048290 */ /* 0x000fe4000fffe1ff */
[----:B------:R-:W-:Y:S02]  /*7150*/  @!UP0 UIADD3 UR6, UPT, UPT, UR7, -UR6, URZ ;  /* 0x8000000607068290 */ /* 0x000fe4000fffe0ff */
[----:B------:R-:W-:Y:S02]  /*7160*/  @!UP0 UIMAD UR38, UR4, UR5, UR38 ;  /* 0x00000005042682a4 */ /* 0x000fe4000f8e0226 */
[----:B------:R-:W-:Y:S02]  /*7170*/  @!UP0 UIMAD UR37, UR6, UR14, UR37 ;  /* 0x0000000e062582a4 */ /* 0x000fe4000f8e0225 */
[----:B------:R-:W-:Y:S09]  /*7180*/  ULOP3.LUT UP0, URZ, UR59, 0x1b0, URZ, 0xc0, !UPT ;  /* 0x000001b03bff7892 */ /* 0x000ff2000f80c0ff */
[----:B------:R-:W-:Y:S05]  /*7190*/  BRA.U !UP0, `(.L_x_135) ;  /* 0x0000000108407547 */ /* 0x000fea000b800000 */
[----:B------:R-:W1:Y:S01]  /*71a0*/  LDCU.64 UR8, c[0x4][0x80] ;  /* 0x01001000ff0877ac */ /* 0x000e620008000a00 */
[----:B------:R-:W-:Y:S01]  /*71b0*/  MOV R3, 0x0 ;  /* 0x0000000000037802 */ /* 0x000fe20000000f00 */
[----:B------:R-:W-:Y:S02]  /*71c0*/  HFMA2 R12, -RZ, RZ, 0, 5.9604644775390625e-08 ;  /* 0x00000001ff0c7431 */ /* 0x000fe400000001ff */
[----:B------:R-:W-:Y:S02]  /*71d0*/  IMAD.MOV.U32 R8, RZ, RZ, 0x70 ;  /* 0x00000070ff087424 */ /* 0x000fe400078e00ff */
[----:B------:R-:W-:Y:S01]  /*71e0*/  IMAD.MOV.U32 R13, RZ, RZ, RZ ;  /* 0x000000ffff0d7224 */ /* 0x000fe200078e00ff */
[----:B------:R-:W3:Y:S01]  /*71f0*/  LDCU.64 UR6, c[0x4][0x88] ;  /* 0x01001100ff0677ac */ /* 0x000ee20008000a00 */
[----:B------:R-:W4:Y:S01]  /*7200*/  LDC.64 R2, c[0x4][R3] ;  /* 0x0100000003027b82 */ /* 0x000f220000000a00 */
[----:B------:R-:W2:Y:S01]  /*7210*/  LDCU.64 UR4, c[0x4][0x8] ;  /* 0x01000100ff0477ac */ /* 0x000ea20008000a00 */
[----:B-1----:R-:W-:Y:S01]  /*7220*/  MOV R5, UR9 ;  /* 0x0000000900057c02 */ /* 0x002fe20008000f00 */
[----:B------:R-:W-:Y:S01]  /*7230*/  IMAD.U32 R4, RZ, RZ, UR8 ;  /* 0x00000008ff047e24 */ /* 0x000fe2000f8e00ff */
[----:B---3--:R-:W-:Y:S01]  /*7240*/  MOV R7, UR7 ;  /* 0x0000000700077c02 */ /* 0x008fe20008000f00 */
[----:B------:R-:W-:Y:S01]  /*7250*/  IMAD.U32 R6, RZ, RZ, UR6 ;  /* 0x00000006ff067e24 */ /* 0x000fe2000f8e00ff */
[----:B--2---:R-:W-:Y:S01]  /*7260*/  MOV R11, UR5 ;  /* 0x00000005000b7c02 */ /* 0x004fe20008000f00 */
[----:B------:R-:W-:Y:S02]  /*7270*/  IMAD.U32 R10, RZ, RZ, UR4 ;  /* 0x00000004ff0a7e24 */ /* 0x000fe4000f8e00ff */
[----:B------:R-:W-:Y:S07]  /*7280*/  LEPC R20, `(.L_x_135) ;  /* 0x000000001014794e */ /* 0x000fee0000000000 */
[----:B----45:R-:W-:Y:S05]  /*7290*/  CALL.ABS.NOINC R2 ;  /* 0x0000000002007343 */ /* 0x030fea0003c00000 */
.L_x_135:
[----:B------:R-:W-:Y:S01]  /*72a0*/  LOP3.LUT P0, RZ, R151, 0x1b0, RZ, 0xc0, !PT ;  /* 0x000001b097ff7812 */ /* 0x000fe2000780c0ff */
[----:B------:R-:W-:Y:S11]  /*72b0*/  BSSY.RECONVERGENT B6, `(.L_x_136) ;  /* 0x0000013000067945 */ /* 0x000ff60003800200 */
[----:B------:R-:W-:Y:S01]  /*72c0*/  @!UPT UIADD3 URZ, UPT, UPT, URZ, URZ, URZ ;  /* 0x000000fffffff290 */ /* 0x000fe2000fffe0ff */
[----:B------:R-:W-:Y:S05]  /*72d0*/  @!P0 BRA `(.L_x_137) ;  /* 0x0000000000408947 */ /* 0x000fea0003800000 */
        /* <DEDUP_REMOVED lines=16> */
.L_x_137:
[----:B------:R-:W-:Y:S05]  /*73e0*/  BSYNC.RECONVERGENT B6 ;  /* 0x0000000000067941 */ /* 0x000fea0003800200 */
.L_x_136:
[----:B------:R-:W-:Y:S01]  /*73f0*/  ISETP.NE.U32.AND P3, PT, R138, RZ, PT ;  /* 0x000000ff8a00720c */ /* 0x000fe20003f65070 */
[----:B------:R-:W-:Y:S01]  /*7400*/  UISETP.NE.AND UP1, UPT, UR60, URZ, UPT ;  /* 0x000000ff3c00728c */ /* 0x000fe2000bf25270 */
[----:B------:R-:W-:Y:S02]  /*7410*/  ISETP.NE.U32.AND P4, PT, R134, RZ, PT ;  /* 0x000000ff8600720c */ /* 0x000fe40003f85070 */
[----:B------:R-:W-:Y:S02]  /*7420*/  ISETP.NE.AND.EX P3, PT, R139, RZ, PT, P3 ;  /* 0x000000ff8b00720c */ /* 0x000fe40003f65330 */
[----:B------:R-:W-:Y:S02]  /*7430*/  PLOP3.LUT P1, PT, PT, PT, PT, 0x8, 0x80 ;  /* 0x000000000080781c */ /* 0x000fe40003f2e170 */
[----:B------:R-:W-:Y:S02]  /*7440*/  PLOP3.LUT P0, PT, PT, PT, UP1, 0x80, 0x8 ;  /* 0x000000000008781c */ /* 0x000fe40003f0f018 */
[----:B------:R-:W-:Y:S02]  /*7450*/  ISETP.NE.AND.EX P4, PT, R135, RZ, PT, P4 ;  /* 0x000000ff8700720c */ /* 0x000fe40003f85340 */
[----:B------:R-:W1:Y:S09]  /*7460*/  @UP1 LDCU.64 UR4, c[0x0][0x888] ;  /* 0x00011100ff0417ac */ /* 0x000e720008000a00 */
[----:B------:R-:W-:Y:S01]  /*7470*/  @P0 PLOP3.LUT P1, PT, P3, PT, PT, 0x80, 0x8 ;  /* 0x000000000008081c */ /* 0x000fe20001f2f070 */
[----:B-1----:R-:W-:Y:S04]  /*7480*/  @UP1 UISETP.NE.U32.AND UP0, UPT, UR4, URZ, UPT ;  /* 0x000000ff0400128c */ /* 0x002fe8000bf05070 */
[----:B------:R-:W-:Y:S04]  /*7490*/  @UP1 UISETP.NE.AND.EX UP0, UPT, UR5, URZ, UPT, UP0 ;  /* 0x000000ff0500128c */ /* 0x000fe8000bf05300 */
[----:B------:R-:W-:Y:S01]  /*74a0*/  @UP1 USEL UR4, URZ, 0xffffffff, UP0 ;  /* 0xffffffffff041887 */ /* 0x000fe20008000000 */
[----:B------:R-:W-:Y:S11]  /*74b0*/  @!P3 BRA `(.L_x_138) ;  /* 0x000000000030b947 */ /* 0x000ff60003800000 */
[----:B------:R-:W-:Y:S01]  /*74c0*/  ISETP.NE.U32.AND P2, PT, R136, RZ, PT ;  /* 0x000000ff8800720c */ /* 0x000fe20003f45070 */
[----:B------:R-:W1:Y:S01]  /*74d0*/  LDCU.64 UR6, c[0x0][0x358] ;  /* 0x00006b00ff0677ac */ /* 0x000e620008000a00 */
[----:B------:R-:W-:Y:S02]  /*74e0*/  IMAD.MOV.U32 R141, RZ, RZ, 0x1 ;  /* 0x00000001ff8d7424 */ /* 0x000fe400078e00ff */
[----:B------:R-:W-:Y:S11]  /*74f0*/  ISETP.NE.AND.EX P2, PT, R137, RZ, PT, P2 ;  /* 0x000000ff8900720c */ /* 0x000ff60003f45320 */
[----:B------:R-:W-:Y:S02]  /*7500*/  @!UPT UIADD3 URZ, UPT, UPT, URZ, URZ, URZ ;  /* 0x000000fffffff290 */ /* 0x000fe4000fffe0ff */
[----:B------:R-:W3:Y:S01]  /*7510*/  @P2 LDC.64 R2, c[0x0][0x888] ;  /* 0x00022200ff022b82 */ /* 0x000ee20000000a00 */
[----:B--2---:R-:W-:Y:S04]  /*7520*/  @P2 IMAD R0, R138, UR36, RZ ;  /* 0x000000248a002c24 */ /* 0x004fe8000f8e02ff */
[----:B---3--:R-:W-:Y:S04]  /*7530*/  @P2 IMAD.WIDE R2, R0, 0x4, R2 ;  /* 0x0000000400022825 */ /* 0x008fe800078e0202 */
[----:B------:R-:W-:Y:S01]  /*7540*/  HFMA2 R0, -RZ, RZ, 0, 5.9604644775390625e-08 ;  /* 0x00000001ff007431 */ /* 0x000fe200000001ff */
[----:B-1---5:R1:W5:Y:S04]  /*7550*/  @P2 LDG.E R71, desc[UR6][R2.64] ;  /* 0x0000000602472981 */ /* 0x022368000c1e1900 */
[----:B------:R-:W-:Y:S01]  /*7560*/  @!P2 PRMT R141, R0, 0x7610, R141 ;  /* 0x00007610008da816 */ /* 0x000fe2000000008d */
[----:B-1----:R-:W3:Y:S06]  /*7570*/  @!P2 LDC R71, c[0x0][0x880] ;  /* 0x00022000ff47ab82 */ /* 0x002eec0000000800 */
.L_x_138:
[----:B------:R-:W-:Y:S05]  /*7580*/  @!P4 BRA `(.L_x_139) ;  /* 0x000000000024c947 */ /* 0x000fea0003800000 */
[----:B------:R-:W-:Y:S01]  /*7590*/  ISETP.NE.U32.AND P2, PT, R132, RZ, PT ;  /* 0x000000ff8400720c */ /* 0x000fe20003f45070 */
[----:B------:R-:W1:Y:S03]  /*75a0*/  LDCU.64 UR6, c[0x0][0x358] ;  /* 0x00006b00ff0677ac */ /* 0x000e660008000a00 */
[----:B------:R-:W-:Y:S11]  /*75b0*/  ISETP.NE.AND.EX P2, PT, R133, RZ, PT, P2 ;  /* 0x000000ff8500720c */ /* 0x000ff60003f45320 */
[----:B------:R-:W-:Y:S02]  /*75c0*/  @!UPT UIADD3 URZ, UPT, UPT, URZ, URZ, URZ ;  /* 0x000000fffffff290 */ /* 0x000fe4000fffe0ff */
[----:B------:R-:W4:Y:S01]  /*75d0*/  @P2 LDC.64 R2, c[0x0][0x8a8] ;  /* 0x00022a00ff022b82 */ /* 0x000f220000000a00 */
[----:B--2---:R-:W-:Y:S04]  /*75e0*/  @P2 IMAD R0, R134, UR36, RZ ;  /* 0x0000002486002c24 */ /* 0x004fe8000f8e02ff */
[----:B----4-:R-:W-:Y:S05]  /*75f0*/  @P2 IMAD.WIDE R2, R0, 0x4, R2 ;  /* 0x0000000400022825 */ /* 0x010fea00078e0202 */
[----:B-1---5:R1:W5:Y:S02]  /*7600*/  @P2 LDG.E R70, desc[UR6][R2.64] ;  /* 0x0000000602462981 */ /* 0x022364000c1e1900 */
[----:B-1----:R-:W4:Y:S02]  /*7610*/  @!P2 LDC R70, c[0x0][0x8a0] ;  /* 0x00022800ff46ab82 */ /* 0x002f240000000800 */
.L_x_139:
[----:B---3-5:R-:W-:Y:S01]  /*7620*/  @P0 FSETP.NEU.AND P4, PT, R71, RZ, PT ;  /* 0x000000ff4700020b */ /* 0x028fe20003f8d000 */
[----:B--2---:R-:W-:Y:S01]  /*7630*/  IMAD.U32 R0, RZ, RZ, UR4 ;  /* 0x00000004ff007e24 */ /* 0x004fe2000f8e00ff */
[----:B------:R-:W-:Y:S01]  /*7640*/  @P0 LOP3.LUT P2, RZ, R141, 0xff, RZ, 0xc0, !PT ;  /* 0x000000ff8dff0812 */ /* 0x000fe2000784c0ff */
[----:B------:R-:W-:Y:S01]  /*7650*/  BSSY B1, `(.L_x_140) ;  /* 0x000003e000017945 */ /* 0x000fe20003800000 */
[----:B------:R-:W-:Y:S02]  /*7660*/  @P0 SEL R2, RZ, 0xffffffff, P4 ;  /* 0xffffffffff020807 */ /* 0x000fe40002000000 */
[----:B------:R-:W-:Y:S02]  /*7670*/  CS2R R18, SRZ ;  /* 0x0000000000127805 */ /* 0x000fe4000001ff00 */
[----:B------:R-:W-:Y:S02]  /*7680*/  LEA R143, R68, UR44, 0x3 ;  /* 0x0000002c448f7c11 */ /* 0x000fe4000f8e18ff */
[----:B------:R-:W-:Y:S02]  /*7690*/  CS2R R16, SRZ ;  /* 0x0000000000107805 */ /* 0x000fe4000001ff00 */
[----:B------:R-:W-:Y:S02]  /*76a0*/  @P1 SEL R2, R0, R2, !P2 ;  /* 0x0000000200021207 */ /* 0x000fe40005000000 */
[----:B------:R-:W-:Y:S02]  /*76b0*/  CS2R R26, SRZ ;  /* 0x00000000001a7805 */ /* 0x000fe4000001ff00 */
[----:B------:R-:W-:Y:S02]  /*76c0*/  SHF.L.U32 R4, R147, 0x1f, RZ ;  /* 0x0000001f93047819 */ /* 0x000fe400000006ff */
[----:B------:R-:W-:Y:S02]  /*76d0*/  CS2R R24, SRZ ;  /* 0x0000000000187805 */ /* 0x000fe4000001ff00 */
[----:B------:R-:W-:Y:S02]  /*76e0*/  @P0 LOP3.LUT R2, R2, 0x1, RZ, 0xc0, !PT ;  /* 0x0000000102020812 */ /* 0x000fe400078ec0ff */
[----:B------:R-:W-:Y:S02]  /*76f0*/  CS2R R30, SRZ ;  /* 0x00000000001e7805 */ /* 0x000fe4000001ff00 */
[----:B------:R-:W-:Y:S02]  /*7700*/  PLOP3.LUT P5, PT, PT, PT, PT, 0x8, 0x80 ;  /* 0x000000000080781c */ /* 0x000fe40003fae170 */
[----:B------:R-:W-:Y:S02]  /*7710*/  CS2R R28, SRZ ;  /* 0x00000000001c7805 */ /* 0x000fe4000001ff00 */
[----:B------:R-:W-:Y:S01]  /*7720*/  ISETP.NE.U32.OR P1, PT, R2, 0x1, !P0 ;  /* 0x000000010200780c */ /* 0x000fe20004725470 */
[----:B------:R-:W-:Y:S01]  /*7730*/  IMAD R2, R68, 0x40, R69 ;  /* 0x0000004044027824 */ /* 0x000fe200078e0245 */
[----:B------:R-:W-:Y:S02]  /*7740*/  CS2R R34, SRZ ;  /* 0x0000000000227805 */ /* 0x000fe4000001ff00 */
[----:B------:R-:W-:Y:S09]  /*7750*/  CS2R R32, SRZ ;  /* 0x0000000000207805 */ /* 0x000ff2000001ff00 */
[----:B------:R-:W-:Y:S04]  /*7760*/  @P1 SHF.L.U32 R0, R145, 0x1f, RZ ;  /* 0x0000001f91001819 */ /* 0x000fe800000006ff */
[----:B------:R-:W1:Y:S01]  /*7770*/  @P1 SYNCS.PHASECHK.TRANS64.TRYWAIT P0, [UR44+0x290], R0 ;  /* 0x00029000ff0015a7 */ /* 0x000e62000800112c */
[----:B------:R2:W3:Y:S01]  /*7780*/  SYNCS.PHASECHK.TRANS64.TRYWAIT P4, [R143+URZ+0x2d0], R4 ;  /* 0x0002d0048f0075a7 */ /* 0x0004e200080811ff */
[----:B-1----:R-:W-:Y:S01]  /*7790*/  @P1 PLOP3.LUT P5, PT, P0, PT, PT, 0x8, 0x80 ;  /* 0x000000000080181c */ /* 0x002fe200007ae170 */
[----:B------:R-:W-:Y:S01]  /*77a0*/  @!UPT UIADD3 URZ, UPT, UPT, URZ, URZ, URZ ;  /* 0x000000fffffff290 */ /* 0x000fe2000fffe0ff */
[----:B--23--:R-:W-:Y:S11]  /*77b0*/  @!P1 BRA `(.L_x_141) ;  /* 0x00000000009c9947 */ /* 0x00cff60003800000 */
[----:B------:R-:W-:Y:S01]  /*77c0*/  ISETP.NE.U32.AND P0, PT, RZ, UR56, PT ;  /* 0x00000038ff007c0c */ /* 0x000fe2000bf05070 */
[----:B------:R-:W-:Y:S01]  /*77d0*/  BSSY B0, `(.L_x_142) ;  /* 0x0000016000007945 */ /* 0x000fe20003800000 */
[----:B------:R-:W-:Y:S02]  /*77e0*/  FSETP.NEU.AND P2, PT, R71, RZ, PT ;  /* 0x000000ff4700720b */ /* 0x000fe40003f4d000 */
[----:B------:R-:W-:Y:S02]  /*77f0*/  CS2R R34, SRZ ;  /* 0x0000000000227805 */ /* 0x000fe4000001ff00 */
[----:B------:R-:W-:Y:S02]  /*7800*/  ISETP.NE.AND.EX P0, PT, RZ, UR57, PT, P0 ;  /* 0x00000039ff007c0c */ /* 0x000fe4000bf05300 */
[----:B------:R-:W-:Y:S02]  /*7810*/  CS2R R32, SRZ ;  /* 0x0000000000207805 */ /* 0x000fe4000001ff00 */
[----:B------:R-:W-:Y:S02]  /*7820*/  LOP3.LUT P1, RZ, R141, 0xff, RZ, 0xc0, !PT ;  /* 0x000000ff8dff7812 */ /* 0x000fe4000782c0ff */
[----:B------:R-:W-:Y:S02]  /*7830*/  CS2R R30, SRZ ;  /* 0x00000000001e7805 */ /* 0x000fe4000001ff00 */
[----:B------:R-:W-:Y:S02]  /*7840*/  SEL R0, RZ, 0xffffffff, P2 ;  /* 0xffffffffff007807 */ /* 0x000fe40001000000 */
[----:B------:R-:W-:Y:S02]  /*7850*/  CS2R R28, SRZ ;  /* 0x00000000001c7805 */ /* 0x000fe4000001ff00 */
[----:B------:R-:W-:Y:S02]  /*7860*/  SEL R3, RZ, 0xffffffff, P0 ;  /* 0xffffffffff037807 */ /* 0x000fe40000000000 */
[----:B------:R-:W-:Y:S02]  /*7870*/  CS2R R26, SRZ ;  /* 0x00000000001a7805 */ /* 0x000fe4000001ff00 */
[----:B------:R-:W-:Y:S02]  /*7880*/  CS2R R24, SRZ ;  /* 0x0000000000187805 */ /* 0x000fe4000001ff00 */
[----:B------:R-:W-:Y:S02]  /*7890*/  CS2R R18, SRZ ;  /* 0x0000000000127805 */ /* 0x000fe4000001ff00 */
[----:B------:R-:W-:Y:S02]  /*78a0*/  @P3 SEL R0, R3, R0, !P1 ;  /* 0x0000000003003207 */ /* 0x000fe40004800000 */
[----:B------:R-:W-:Y:S02]  /*78b0*/  CS2R R16, SRZ ;  /* 0x0000000000107805 */ /* 0x000fe4000001ff00 */
[----:B------:R-:W-:Y:S04]  /*78c0*/  LOP3.LUT R0, R0, 0x1, RZ, 0xc0, !PT ;  /* 0x0000000100007812 */ /* 0x000fe800078ec0ff */
[----:B------:R-:W-:Y:S01]  /*78d0*/  ISETP.NE.U32.AND P0, PT, R0, 0x1, PT ;  /* 0x000000010000780c */ /* 0x000fe20003f05070 */
[----:B------:R-:W-:Y:S01]  /*78e0*/  @!UPT UIADD3 URZ, UPT, UPT, URZ, URZ, URZ ;  /* 0x000000fffffff290 */ /* 0x000fe2000fffe0ff */
[----:B------:R-:W-:Y:S11]  /*78f0*/  @!P5 BRA `(.L_x_143) ;  /* 0x00000000000cd947 */ /* 0x000ff60003800000 */
[----:B------:R-:W-:Y:S04]  /*7900*/  SHF.L.U32 R3, R145, 0x1f, RZ ;  /* 0x0000001f91037819 */ /* 0x000fe800000006ff */
[----:B------:R-:W1:Y:S02]  /*7910*/  SYNCS.PHASECHK.TRANS64.TRYWAIT P1, [UR44+0x290], R3 ;  /* 0x00029003ff0075a7 */ /* 0x000e64000802112c */
[----:B-1----:R-:W-:Y:S05]  /*7920*/  @!P1 BRA `(.L_x_144) ;  /* 0x0000002c00289947 */ /* 0x002fea0003800000 */
.L_x_143:
[----:B------:R-:W-:Y:S05]  /*7930*/  BSYNC B0 ;  /* 0x0000000000007941 */ /* 0x000fea0003800000 */
.L_x_142:
[----:B------:R2:W3:Y:S01]  /*7940*/  @P0 LDS.128 R32, [R140+UR44+0x400] ;  /* 0x0004002c8c200984 */ /* 0x0004e20008000c00 */
[----:B------:R-:W5:Y:S01]  /*7950*/  S2UR UR5, SR_CgaCtaId ;  /* 0x00000000000579c3 */ /* 0x000f620000008800 */
[----:B------:R-:W-:Y:S01]  /*7960*/  UIADD3 UR4, UPT, UPT, UR44, 0x298, URZ ;  /* 0x000002982c047890 */ /* 0x000fe2000fffe0ff */
[----:B------:R-:W-:Y:S01]  /*7970*/  LOP3.LUT R145, R145, 0x1, RZ, 0x3c, !PT ;  /* 0x0000000191917812 */ /* 0x000fe200078e3cff */
[----:B------:R2:W1:Y:S04]  /*7980*/  @P0 LDS.128 R28, [R150+0x10] ;  /* 0x00001000961c0984 */ /* 0x0004680000000c00 */
[----:B------:R2:W1:Y:S04]  /*7990*/  @P0 LDS.128 R24, [R149+0x20] ;  /* 0x0000200095180984 */ /* 0x0004680000000c00 */
[----:B------:R2:W1:Y:S01]  /*79a0*/  @P0 LDS.128 R16, [R148+0x30] ;  /* 0x0000300094100984 */ /* 0x0004620000000c00 */
[----:B------:R-:W-:Y:S01]  /*79b0*/  @!PT LDS RZ, [RZ] ;  /* 0x00000000fffff984 */ /* 0x000fe20000000800 */
[----:B------:R-:W-:Y:S01]  /*79c0*/  @!PT LDS RZ, [RZ] ;  /* 0x00000000fffff984 */ /* 0x000fe20000000800 */
[----:B------:R-:W-:Y:S01]  /*79d0*/  @!PT LDS RZ, [RZ] ;  /* 0x00000000fffff984 */ /* 0x000fe20000000800 */
[----:B------:R-:W-:Y:S01]  /*79e0*/  @!PT LDS RZ, [RZ] ;  /* 0x00000000fffff984 */ /* 0x000fe20000000800 */
[----:B------:R4:W-:Y:S06]  /*79f0*/  MEMBAR.ALL.CTA ;  /* 0x0000000000007992 */ /* 0x0009ec0000008000 */
[----:B----4-:R-:W4:Y:S01]  /*7a00*/  FENCE.VIEW.ASYNC.S ;  /* 0x00000000000073c6 */ /* 0x010f220000000000 */
[----:B-----5:R-:W-:Y:S09]  /*7a10*/  UPRMT UR4, UR5, 0x654, UR4 ;  /* 0x0000065405047896 */ /* 0x020ff20008000004 */
[----:B----4-:R-:W-:Y:S03]  /*7a20*/  SYNCS.ARRIVE.TRANS64.RED.A1T0 RZ, [UR4], RZ ;  /* 0x000000ffffff79a7 */ /* 0x010fe60008100404 */
.L_x_141:
[----:B------:R-:W-:Y:S05]  /*7a30*/  BSYNC B1 ;  /* 0x0000000000017941 */ /* 0x000fea0003800000 */
.L_x_140:
[----:B-1----:R-:W-:Y:S04]  /*7a40*/  SHF.R.U32.HI R0, RZ, 0x15, R2 ;  /* 0x00000015ff007819 */ /* 0x002fe80000011602 */
[----:B------:R-:W-:Y:S01]  /*7a50*/  LOP3.LUT P0, RZ, R0, 0x3, R142, 0x48, !PT ;  /* 0x0000000300ff7812 */ /* 0x000fe2000780488e */
[----:B------:R-:W-:Y:S01]  /*7a60*/  @!UPT UIADD3 URZ, UPT, UPT, URZ, URZ, URZ ;  /* 0x000000fffffff290 */ /* 0x000fe2000fffe0ff */
[----:B------:R-:W-:Y:S11]  /*7a70*/  @P4 BRA `(.L_x_145) ;  /* 0x0000000000084947 */ /* 0x000ff60003800000 */
[----:B------:R-:W1:Y:S02]  /*7a80*/  SYNCS.PHASECHK.TRANS64.TRYWAIT P1, [R143+URZ+0x2d0], R4 ;  /* 0x0002d0048f0075a7 */ /* 0x000e6400080211ff */
[----:B-1----:R-:W-:Y:S05]  /*7a90*/  @!P1 BRA `(.L_x_146) ;  /* 0x0000002800e49947 */ /* 0x002fea0003800000 */
.L_x_145:
[----:B------:R-:W-:Y:S05]  /*7aa0*/  @!P0 BRA `(.L_x_147) ;  /* 0x0000000000408947 */ /* 0x000fea0003800000 */
[----:B------:R-:W1:Y:S01]  /*7ab0*/  LDCU.64 UR8, c[0x4][0x70] ;  /* 0x01000e00ff0877ac */ /* 0x000e620008000a00 */
[----:B------:R-:W-:Y:S01]  /*7ac0*/  MOV R15, 0x0 ;  /* 0x00000000000f7802 */ /* 0x000fe20000000f00 */
[----:B------:R-:W-:Y:S02]  /*7ad0*/  HFMA2 R12, -RZ, RZ, 0, 5.9604644775390625e-08 ;  /* 0x00000001ff0c7431 */ /* 0x000fe400000001ff */
[----:B------:R-:W-:Y:S02]  /*7ae0*/  IMAD.MOV.U32 R8, RZ, RZ, 0x192 ;  /* 0x00000192ff087424 */ /* 0x000fe400078e00ff */
[----:B------:R-:W-:Y:S01]  /*7af0*/  IMAD.MOV.U32 R13, RZ, RZ, RZ ;  /* 0x000000ffff0d7224 */ /* 0x000fe200078e00ff */
[----:B------:R-:W5:Y:S01]  /*7b00*/  LDCU.64 UR6, c[0x4][0x78] ;  /* 0x01000f00ff0677ac */ /* 0x000f620008000a00 */
[----:B------:R-:W2:Y:S01]  /*7b10*/  LDC.64 R14, c[0x4][R15] ;  /* 0x010000000f0e7b82 */ /* 0x000ea20000000a00 */
[----:B------:R-:W3:Y:S01]  /*7b20*/  LDCU.64 UR4, c[0x4][0x10] ;  /* 0x01000200ff0477ac */ /* 0x000ee20008000a00 */
[----:B-1----:R-:W-:Y:S01]  /*7b30*/  MOV R5, UR9 ;  /* 0x0000000900057c02 */ /* 0x002fe20008000f00 */
[----:B------:R-:W-:Y:S01]  /*7b40*/  IMAD.U32 R4, RZ, RZ, UR8 ;  /* 0x00000008ff047e24 */ /* 0x000fe2000f8e00ff */
[----:B-----5:R-:W-:Y:S01]  /*7b50*/  MOV R7, UR7 ;  /* 0x0000000700077c02 */ /* 0x020fe20008000f00 */
[----:B------:R-:W-:Y:S01]  /*7b60*/  IMAD.U32 R6, RZ, RZ, UR6 ;  /* 0x00000006ff067e24 */ /* 0x000fe2000f8e00ff */
[----:B---3--:R-:W-:Y:S01]  /*7b70*/  MOV R11, UR5 ;  /* 0x00000005000b7c02 */ /* 0x008fe20008000f00 */
[----:B------:R-:W-:Y:S02]  /*7b80*/  IMAD.U32 R10, RZ, RZ, UR4 ;  /* 0x00000004ff0a7e24 */ /* 0x000fe4000f8e00ff */
[----:B------:R-:W-:Y:S07]  /*7b90*/  LEPC R20, `(.L_x_147) ;  /* 0x000000001014794e */ /* 0x000fee0000000000 */
[----:B--2-4-:R-:W-:Y:S05]  /*7ba0*/  CALL.ABS.NOINC R14 ;  /* 0x000000000e007343 */ /* 0x014fea0003c00000 */
.L_x_147:
[----:B------:R-:W-:Y:S01]  /*7bb0*/  LOP3.LUT P0, RZ, R131, 0x60, RZ, 0xc0, !PT ;  /* 0x0000006083ff7812 */ /* 0x000fe2000780c0ff */
[----:B------:R-:W-:Y:S05]  /*7bc0*/  WARPSYNC.ALL ;  /* 0x0000000000007948 */ /* 0x000fea0003800000 */
[----:B------:R-:W-:Y:S01]  /*7bd0*/  R2UR UR4, R2 ;  /* 0x00000000020472ca */ /* 0x000fe200000e0000 */
[----:B------:R-:W-:Y:S01]  /*7be0*/  BSSY.RECONVERGENT B0, `(.L_x_148) ;  /* 0x000011f000007945 */ /* 0x000fe20003800200 */
[----:B---3--:R-:W-:Y:S02]  /*7bf0*/  F2FP.F16.E5M2.UNPACK_B R2, R32 ;  /* 0x00000020ff02723e */ /* 0x008fe400020004ff */
[-C--:B------:R-:W-:Y:S02]  /*7c00*/  F2FP.F16.E5M2.UNPACK_B R21, R33.reuse ;  /* 0x00000021ff15723e */ /* 0x080fe400020004ff */
[----:B------:R-:W-:Y:S01]  /*7c10*/  F2FP.F16.E5M2.UNPACK_B R12, R28 ;  /* 0x0000001cff0c723e */ /* 0x000fe200020004ff */
[----:B------:R-:W-:Y:S01]  /*7c20*/  HADD2.F32 R0, -RZ, R2.H0_H0 ;  /* 0x20000002ff007230 */ /* 0x000fe20000004100 */
[----:B------:R-:W-:Y:S01]  /*7c30*/  F2FP.F16.E5M2.UNPACK_B R32, R32.H1 ;  /* 0x00000020ff20723e */ /* 0x000fe200030004ff */
[--C-:B------:R-:W-:Y:S01]  /*7c40*/  HADD2.F32 R73, -RZ, R21.reuse.H0_H0 ;  /* 0x20000015ff497230 */ /* 0x100fe20000004100 */
[----:B------:R-:W-:Y:S01]  /*7c50*/  F2FP.F16.E5M2.UNPACK_B R33, R33.H1 ;  /* 0x00000021ff21723e */ /* 0x000fe200030004ff */
[----:B------:R-:W-:Y:S01]  /*7c60*/  HADD2.F32 R74, -RZ, R21.H1_H1 ;  /* 0x30000015ff4a7230 */ /* 0x000fe20000004100 */
[-C--:B------:R-:W-:Y:S01]  /*7c70*/  F2FP.F16.E5M2.UNPACK_B R20, R34.reuse ;  /* 0x00000022ff14723e */ /* 0x080fe200020004ff */
[--C-:B------:R-:W-:Y:S01]  /*7c80*/  HADD2.F32 R3, -RZ, R32.reuse.H0_H0 ;  /* 0x20000020ff037230 */ /* 0x100fe20000004100 */
[----:B------:R-:W-:Y:S01]  /*7c90*/  F2FP.F16.E5M2.UNPACK_B R15, R34.H1 ;  /* 0x00000022ff0f723e */ /* 0x000fe200030004ff */
[----:B------:R-:W-:Y:S01]  /*7ca0*/  HADD2.F32 R72, -RZ, R32.H1_H1 ;  /* 0x30000020ff487230 */ /* 0x000fe20000004100 */
[-C--:B------:R-:W-:Y:S01]  /*7cb0*/  F2FP.F16.E5M2.UNPACK_B R14, R35.reuse ;  /* 0x00000023ff0e723e */ /* 0x080fe200020004ff */
[--C-:B------:R-:W-:Y:S01]  /*7cc0*/  HADD2.F32 R75, -RZ, R33.reuse.H0_H0 ;  /* 0x20000021ff4b7230 */ /* 0x100fe20000004100 */
[----:B------:R-:W-:Y:S01]  /*7cd0*/  F2FP.F16.E5M2.UNPACK_B R13, R35.H1 ;  /* 0x00000023ff0d723e */ /* 0x000fe200030004ff */
[----:B------:R-:W-:Y:S01]  /*7ce0*/  HADD2.F32 R76, -RZ, R33.H1_H1 ;  /* 0x30000021ff4c7230 */ /* 0x000fe20000004100 */
[----:B------:R-:W-:Y:S01]  /*7cf0*/  F2FP.F16.E5M2.UNPACK_B R28, R28.H1 ;  /* 0x0000001cff1c723e */ /* 0x000fe200030004ff */
[--C-:B------:R-:W-:Y:S01]  /*7d00*/  HADD2.F32 R77, -RZ, R20.reuse.H0_H0 ;  /* 0x20000014ff4d7230 */ /* 0x100fe20000004100 */
[-C--:B------:R-:W-:Y:S01]  /*7d10*/  F2FP.F16.E5M2.UNPACK_B R11, R29.reuse ;  /* 0x0000001dff0b723e */ /* 0x080fe200020004ff */
        /* <DEDUP_REMOVED lines=43> */
[----:B------:R-:W-:Y:S01]  /*7fd0*/  IADD3 R143, PT, PT, R143, 0x2f0, RZ ;  /* 0x000002f08f8f7810 */ /* 0x000fe20007ffe0ff */
[----:B------:R-:W-:Y:S01]  /*7fe0*/  HADD2.F32 R100, -RZ, R6.H1_H1 ;  /* 0x30000006ff647230 */ /* 0x000fe20000004100 */
[----:B------:R-:W-:Y:S01]  /*7ff0*/  IADD3 R68, PT, PT, R68, 0x1, RZ ;  /* 0x0000000144447810 */ /* 0x000fe20007ffe0ff */
[--C-:B------:R-:W-:Y:S01]  /*8000*/  HADD2.F32 R101, -RZ, R5.reuse.H0_H0 ;  /* 0x20000005ff657230 */ /* 0x100fe20000004100 */
[----:B------:R-:W-:Y:S01]  /*8010*/  LOP3.LUT R143, R143, 0xfefffff8, RZ, 0xc0, !PT ;  /* 0xfefffff88f8f7812 */ /* 0x000fe200078ec0ff */
[----:B------:R-:W-:Y:S02]  /*8020*/  HADD2.F32 R102, -RZ, R5.H1_H1 ;  /* 0x30000005ff667230 */ /* 0x000fe40000004100 */
[--C-:B------:R-:W-:Y:S02]  /*8030*/  HADD2.F32 R103, -RZ, R4.reuse.H0_H0 ;  /* 0x20000004ff677230 */ /* 0x100fe40000004100 */
[----:B------:R-:W-:Y:S02]  /*8040*/  HADD2.F32 R104, -RZ, R4.H1_H1 ;  /* 0x30000004ff687230 */ /* 0x000fe40000004100 */
[----:B------:R-:W1:Y:S01]  /*8050*/  LDTM.x64 R4, tmem[UR4] ;  /* 0x00000004000479ee */ /* 0x000e620008340000 */
[----:B------:R-:W-:Y:S01]  /*8060*/  NOP ;  /* 0x0000000000007918 */ /* 0x000fe20000000000 */
[----:B-1----:R1:W-:Y:S01]  /*8070*/  SYNCS.ARRIVE.TRANS64.RED.A1T0 RZ, [R143+URZ], RZ ;  /* 0x000000ff8fff79a7 */ /* 0x0023e200081004ff */
[----:B------:R-:W-:Y:S02]  /*8080*/  HADD2.F32 R2, -RZ, R2.H1_H1 ;  /* 0x30000002ff027230 */ /* 0x000fe40000004100 */
[--C-:B------:R-:W-:Y:S02]  /*8090*/  HADD2.F32 R105, -RZ, R106.reuse.H0_H0 ;  /* 0x2000006aff697230 */ /* 0x100fe40000004100 */
        /* <DEDUP_REMOVED lines=9> */
[C---:B----4-:R-:W-:Y:S01]  /*8130*/  FMUL R4, R70.reuse, R4 ;  /* 0x0000000446047220 */ /* 0x050fe20000400000 */
[C---:B------:R-:W-:Y:S01]  /*8140*/  FMUL R5, R70.reuse, R5 ;  /* 0x0000000546057220 */ /* 0x040fe20000400000 */
[C---:B------:R-:W-:Y:S01]  /*8150*/  FMUL R8, R70.reuse, R8 ;  /* 0x0000000846087220 */ /* 0x040fe20000400000 */
[C---:B------:R-:W-:Y:S01]  /*8160*/  FMUL R9, R70.reuse, R9 ;  /* 0x0000000946097220 */ /* 0x040fe20000400000 */
[C---:B------:R-:W-:Y:S01]  /*8170*/  FFMA R4, R71.reuse, R0, R4 ;  /* 0x0000000047047223 */ /* 0x040fe20000000004 */
[C---:B------:R-:W-:Y:S01]  /*8180*/  FFMA R5, R71.reuse, R2, R5 ;  /* 0x0000000247057223 */ /* 0x040fe20000000005 */
[C---:B------:R-:W-:Y:S01]  /*8190*/  FMUL R12, R70.reuse, R12 ;  /* 0x0000000c460c7220 */ /* 0x040fe20000400000 */
[C---:B------:R-:W-:Y:S01]  /*81a0*/  FMUL R13, R70.reuse, R13 ;  /* 0x0000000d460d7220 */ /* 0x040fe20000400000 */
[C---:B------:R-:W-:Y:S01]  /*81b0*/  FMUL R0, R70.reuse, R16 ;  /* 0x0000001046007220 */ /* 0x040fe20000400000 */
[C---:B------:R-:W-:Y:S01]  /*81c0*/  FMUL R2, R70.reuse, R17 ;  /* 0x0000001146027220 */ /* 0x040fe20000400000 */
[C---:B------:R-:W-:Y:S01]  /*81d0*/  FMUL R17, R70.reuse, R24 ;  /* 0x0000001846117220 */ /* 0x040fe20000400000 */
[--C-:B------:R-:W-:Y:S02]  /*81e0*/  HADD2.F32 R125, -RZ, R126.reuse.H0_H0 ;  /* 0x2000007eff7d7230 */ /* 0x100fe40000004100 */
[C---:B------:R-:W-:Y:S01]  /*81f0*/  FMUL R6, R70.reuse, R6 ;  /* 0x0000000646067220 */ /* 0x040fe20000400000 */
[----:B------:R-:W-:Y:S02]  /*8200*/  HADD2.F32 R126, -RZ, R126.H1_H1 ;  /* 0x3000007eff7e7230 */ /* 0x000fe40000004100 */
[C---:B------:R-:W-:Y:S01]  /*8210*/  FMUL R7, R70.reuse, R7 ;  /* 0x0000000746077220 */ /* 0x040fe20000400000 */
[C---:B------:R-:W-:Y:S01]  /*8220*/  FMUL R10, R70.reuse, R10 ;  /* 0x0000000a460a7220 */ /* 0x040fe20000400000 */
[C---:B------:R-:W-:Y:S01]  /*8230*/  FFMA R6, R71.reuse, R3, R6 ;  /* 0x0000000347067223 */ /* 0x040fe20000000006 */
[C---:B------:R-:W-:Y:S01]  /*8240*/  FMUL R11, R70.reuse, R11 ;  /* 0x0000000b460b7220 */ /* 0x040fe20000400000 */
[C---:B------:R-:W-:Y:S01]  /*8250*/  FFMA R7, R71.reuse, R72, R7 ;  /* 0x0000004847077223 */ /* 0x040fe20000000007 */
[C---:B------:R-:W-:Y:S01]  /*8260*/  FFMA R8, R71.reuse, R73, R8 ;  /* 0x0000004947087223 */ /* 0x040fe20000000008 */
[C---:B------:R-:W-:Y:S01]  /*8270*/  FFMA R9, R71.reuse, R74, R9 ;  /* 0x0000004a47097223 */ /* 0x040fe20000000009 */
[C---:B------:R-:W-:Y:S01]  /*8280*/  FFMA R10, R71.reuse, R75, R10 ;  /* 0x0000004b470a7223 */ /* 0x040fe2000000000a */
[C---:B------:R-:W-:Y:S01]  /*8290*/  FFMA R11, R71.reuse, R76, R11 ;  /* 0x0000004c470b7223 */ /* 0x040fe2000000000b */
[C---:B------:R-:W-:Y:S01]  /*82a0*/  FFMA R12, R71.reuse, R77, R12 ;  /* 0x0000004d470c7223 */ /* 0x040fe2000000000c */
[----:B------:R-:W-:Y:S01]  /*82b0*/  FFMA R13, R71, R78, R13 ;  /* 0x0000004e470d7223 */ /* 0x000fe2000000000d */
[----:B------:R-:W-:Y:S01]  /*82c0*/  F2FP.SATFINITE.E5M2.F32.PACK_AB_MERGE_C R76, R7, R6, RZ ;  /* 0x00000006074c723e */ /* 0x000fe200048060ff */
[--C-:B------:R-:W-:Y:S02]  /*82d0*/  HADD2.F32 R74, -RZ, R129.reuse.H0_H0 ;  /* 0x20000081ff4a7230 */ /* 0x100fe40000004100 */
[C---:B------:R-:W-:Y:S01]  /*82e0*/  FMUL R7, R70.reuse, R20 ;  /* 0x0000001446077220 */ /* 0x040fe20000400000 */
[----:B------:R-:W-:Y:S01]  /*82f0*/  HADD2.F32 R75, -RZ, R129.H1_H1 ;  /* 0x30000081ff4b7230 */ /* 0x000fe20000004100 */
[----:B------:R-:W-:Y:S01]  /*8300*/  F2FP.SATFINITE.E5M2.F32.PACK_AB_MERGE_C R129, R11, R10, RZ ;  /* 0x0000000a0b81723e */ /* 0x000fe200048060ff */
        /* <DEDUP_REMOVED lines=12> */
[----:B------:R-:W-:Y:S01]  /*83d0*/  FFMA R3, R71, R83, R3 ;  /* 0x0000005347037223 */ /* 0x000fe20000000003 */
[C---:B------:R-:W-:Y:S01]  /*83e0*/  FMUL R25, R70.reuse, R32 ;  /* 0x0000002046197220 */ /* 0x040fe20000400000 */
[----:B------:R-:W-:Y:S01]  /*83f0*/  F2FP.SATFINITE.E5M2.F32.PACK_AB_MERGE_C R14, R15, R14, RZ ;  /* 0x0000000e0f0e723e */ /* 0x000fe200048060ff */
[C---:B------:R-:W-:Y:S01]  /*8400*/  FMUL R6, R70.reuse, R19 ;  /* 0x0000001346067220 */ /* 0x040fe20000400000 */
[C---:B------:R-:W-:Y:S01]  /*8410*/  FMUL R11, R70.reuse, R22 ;  /* 0x00000016460b7220 */ /* 0x040fe20000400000 */
[C---:B------:R-:W-:Y:S01]  /*8420*/  FMUL R22, R70.reuse, R29 ;  /* 0x0000001d46167220 */ /* 0x040fe20000400000 */
[C---:B------:R-:W-:Y:S01]  /*8430*/  FMUL R29, R70.reuse, R36 ;  /* 0x00000024461d7220 */ /* 0x040fe20000400000 */
[C---:B------:R-:W-:Y:S01]  /*8440*/  FFMA R6, R71.reuse, R84, R6 ;  /* 0x0000005447067223 */ /* 0x040fe20000000006 */
[C---:B------:R-:W-:Y:S01]  /*8450*/  FFMA R7, R71.reuse, R85, R7 ;  /* 0x0000005547077223 */ /* 0x040fe20000000007 */
[C---:B------:R-:W-:Y:S01]  /*8460*/  FFMA R10, R71.reuse, R86, R10 ;  /* 0x00000056470a7223 */ /* 0x040fe2000000000a */
[C---:B------:R-:W-:Y:S01]  /*8470*/  FFMA R11, R71.reuse, R87, R11 ;  /* 0x00000057470b7223 */ /* 0x040fe2000000000b */
[----:B------:R-:W-:Y:S01]  /*8480*/  FMUL R16, R70, R23 ;  /* 0x0000001746107220 */ /* 0x000fe20000400000 */
[----:B------:R-:W-:Y:S01]  /*8490*/  F2FP.SATFINITE.E5M2.F32.PACK_AB_MERGE_C R3, R6, R3, RZ ;  /* 0x000000030603723e */ /* 0x000fe200048060ff */
        /* <DEDUP_REMOVED lines=10> */
[----:B------:R-:W-:Y:S01]  /*8540*/  FMUL R30, R70, R37 ;  /* 0x00000025461e7220 */ /* 0x000fe20000400000 */
[----:B------:R-:W-:Y:S01]  /*8550*/  F2FP.SATFINITE.E5M2.F32.PACK_AB_MERGE_C R16, R10, R7, R16 ;  /* 0x000000070a10723e */ /* 0x000fe20004806010 */
        /* <DEDUP_REMOVED lines=23> */
[----:B------:R-:W-:Y:S01]  /*86d0*/  FFMA R31, R71, R103, R31 ;  /* 0x00000067471f7223 */ /* 0x000fe2000000001f */
[----:B------:R-:W-:Y:S01]  /*86e0*/  FMUL R45, R70, R52 ;  /* 0x00000034462d7220 */ /* 0x000fe20000400000 */
[----:B------:R-:W-:Y:S01]  /*86f0*/  F2FP.SATFINITE.E5M2.F32.PACK_AB_MERGE_C R19, R28, R27, RZ ;  /* 0x0000001b1c13723e */ /* 0x000fe200048060ff */
[C---:B------:R-:W-:Y:S01]  /*8700*/  FMUL R52, R70.reuse, R59 ;  /* 0x0000003b46347220 */ /* 0x040fe20000400000 */
[C---:B------:R-:W-:Y:S01]  /*8710*/  FMUL R59, R70.reuse, R66 ;  /* 0x00000042463b7220 */ /* 0x040fe20000400000 */
[----:B------:R-:W-:Y:S01]  /*8720*/  F2FP.SATFINITE.E5M2.F32.PACK_AB_MERGE_C R66, R13, R12, R14 ;  /* 0x0000000c0d42723e */ /* 0x000fe2000480600e */
[----:B------:R-:W-:Y:S01]  /*8730*/  FMUL R32, R70, R39 ;  /* 0x0000002746207220 */ /* 0x000fe20000400000 */
[--C-:B------:R-:W-:Y:S01]  /*8740*/  HADD2.F32 R107, -RZ, R108.reuse.H0_H0 ;  /* 0x2000006cff6b7230 */ /* 0x100fe20000004100 */
[----:B------:R-:W-:Y:S01]  /*8750*/  F2FP.SATFINITE.E5M2.F32.PACK_AB_MERGE_C R19, R26, R25, R19 ;  /* 0x000000191a13723e */ /* 0x000fe20004806013 */
[----:B------:R-:W-:Y:S02]  /*8760*/  HADD2.F32 R108, -RZ, R108.H1_H1 ;  /* 0x3000006cff6c7230 */ /* 0x000fe40000004100 */
[C---:B------:R-:W-:Y:S01]  /*8770*/  FFMA R32, R71.reuse, R104, R32 ;  /* 0x0000006847207223 */ /* 0x040fe20000000020 */
[C---:B------:R-:W-:Y:S01]  /*8780*/  FFMA R33, R71.reuse, R105, R33 ;  /* 0x0000006947217223 */ /* 0x040fe20000000021 */
[C---:B------:R-:W-:Y:S01]  /*8790*/  FFMA R34, R71.reuse, R106, R34 ;  /* 0x0000006a47227223 */ /* 0x040fe20000000022 */
[C---:B------:R-:W-:Y:S01]  /*87a0*/  FMUL R35, R70.reuse, R42 ;  /* 0x0000002a46237220 */ /* 0x040fe20000400000 */
[----:B------:R-:W-:Y:S01]  /*87b0*/  FMUL R42, R70, R49 ;  /* 0x00000031462a7220 */ /* 0x000fe20000400000 */
[----:B------:R-:W-:Y:S01]  /*87c0*/  F2FP.SATFINITE.E5M2.F32.PACK_AB_MERGE_C R32, R32, R31, RZ ;  /* 0x0000001f2020723e */ /* 0x000fe200048060ff */
[C---:B------:R-:W-:Y:S01]  /*87d0*/  FMUL R49, R70.reuse, R56 ;  /* 0x0000003846317220 */ /* 0x040fe20000400000 */
[C---:B------:R-:W-:Y:S01]  /*87e0*/  FMUL R36, R70.reuse, R43 ;  /* 0x0000002b46247220 */ /* 0x040fe20000400000 */
[--C-:B------:R-:W-:Y:S02]  /*87f0*/  HADD2.F32 R111, -RZ, R112.reuse.H0_H0 ;  /* 0x20000070ff6f7230 */ /* 0x100fe40000004100 */
[C---:B------:R-:W-:Y:S01]  /*8800*/  FFMA R35, R71.reuse, R107, R35 ;  /* 0x0000006b47237223 */ /* 0x040fe20000000023 */
[----:B------:R-:W-:Y:S02]  /*8810*/  HADD2.F32 R112, -RZ, R112.H1_H1 ;  /* 0x30000070ff707230 */ /* 0x000fe40000004100 */
[C---:B------:R-:W-:Y:S01]  /*8820*/  FMUL R39, R70.reuse, R46 ;  /* 0x0000002e46277220 */ /* 0x040fe20000400000 */
[C---:B------:R-:W-:Y:S01]  /*8830*/  FFMA R36, R71.reuse, R108, R36 ;  /* 0x0000006c47247223 */ /* 0x040fe20000000024 */
[C---:B------:R-:W-:Y:S01]  /*8840*/  FMUL R40, R70.reuse, R47 ;  /* 0x0000002f46287220 */ /* 0x040fe20000400000 */
[C---:B------:R-:W-:Y:S01]  /*8850*/  FFMA R37, R71.reuse, R109, R37 ;  /* 0x0000006d47257223 */ /* 0x040fe20000000025 */
[C---:B------:R-:W-:Y:S01]  /*8860*/  FFMA R38, R71.reuse, R110, R38 ;  /* 0x0000006e47267223 */ /* 0x040fe20000000026 */
        /* <DEDUP_REMOVED lines=8> */
[C---:B------:R-:W-:Y:S01]  /*88f0*/  FMUL R46, R70.reuse, R53 ;  /* 0x00000035462e7220 */ /* 0x040fe20000400000 */
[--C-:B------:R-:W-:Y:S02]  /*8900*/  HADD2.F32 R119, -RZ, R120.reuse.H0_H0 ;  /* 0x20000078ff777230 */ /* 0x100fe40000004100 */
[C---:B------:R-:W-:Y:S01]  /*8910*/  FMUL R50, R70.reuse, R57 ;  /* 0x0000003946327220 */ /* 0x040fe20000400000 */
[C---:B------:R-:W-:Y:S01]  /*8920*/  FMUL R51, R70.reuse, R58 ;  /* 0x0000003a46337220 */ /* 0x040fe20000400000 */
[C---:B------:R-:W-:Y:S01]  /*8930*/  FMUL R53, R70.reuse, R60 ;  /* 0x0000003c46357220 */ /* 0x040fe20000400000 */
[C---:B------:R-:W-:Y:S01]  /*8940*/  FFMA R43, R71.reuse, R115, R43 ;  /* 0x00000073472b7223 */ /* 0x040fe2000000002b */
[----:B------:R-:W-:Y:S02]  /*8950*/  HADD2.F32 R120, -RZ, R120.H1_H1 ;  /* 0x30000078ff787230 */ /* 0x000fe40000004100 */
[C---:B------:R-:W-:Y:S01]  /*8960*/  FMUL R47, R70.reuse, R54 ;  /* 0x00000036462f7220 */ /* 0x040fe20000400000 */
[C---:B------:R-:W-:Y:S01]  /*8970*/  FMUL R57, R70.reuse, R64 ;  /* 0x0000004046397220 */ /* 0x040fe20000400000 */
[C---:B------:R-:W-:Y:S01]  /*8980*/  FMUL R58, R70.reuse, R65 ;  /* 0x00000041463a7220 */ /* 0x040fe20000400000 */
[C---:B------:R-:W-:Y:S01]  /*8990*/  FMUL R60, R70.reuse, R67 ;  /* 0x00000043463c7220 */ /* 0x040fe20000400000 */
[----:B------:R-:W-:Y:S01]  /*89a0*/  FFMA R44, R71, R116, R44 ;  /* 0x00000074472c7223 */ /* 0x000fe2000000002c */
[----:B------:R-:W-:Y:S01]  /*89b0*/  FMUL R48, R70, R55 ;  /* 0x0000003746307220 */ /* 0x000fe20000400000 */
[----:B------:R-:W-:Y:S01]  /*89c0*/  F2FP.SATFINITE.E5M2.F32.PACK_AB_MERGE_C R64, R5, R4, R76 ;  /* 0x000000040540723e */ /* 0x000fe2000480604c */
[----:B------:R-:W-:Y:S01]  /*89d0*/  FFMA R45, R71, R117, R45 ;  /* 0x00000075472d7223 */ /* 0x000fe2000000002d */
[----:B------:R-:W-:Y:S01]  /*89e0*/  F2FP.SATFINITE.E5M2.F32.PACK_AB_MERGE_C R65, R9, R8, R129 ;  /* 0x000000080941723e */ /* 0x000fe20004806081 */
[C---:B------:R-:W-:Y:S01]  /*89f0*/  FFMA R46, R71.reuse, R118, R46 ;  /* 0x00000076472e7223 */ /* 0x040fe2000000002e */
[----:B------:R-:W-:Y:S01]  /*8a00*/  F2FP.SATFINITE.E5M2.F32.PACK_AB_MERGE_C R67, R2, R0, R3 ;  /* 0x000000000243723e */ /* 0x000fe20004806003 */
[--C-:B------:R-:W-:Y:S02]  /*8a10*/  HADD2.F32 R123, -RZ, R124.reuse.H0_H0 ;  /* 0x2000007cff7b7230 */ /* 0x100fe40000004100 */
[C---:B------:R-:W-:Y:S01]  /*8a20*/  FFMA R47, R71.reuse, R119, R47 ;  /* 0x00000077472f7223 */ /* 0x040fe2000000002f */
[----:B------:R-:W-:Y:S02]  /*8a30*/  HADD2.F32 R124, -RZ, R124.H1_H1 ;  /* 0x3000007cff7c7230 */ /* 0x000fe40000004100 */
[C---:B------:R-:W-:Y:S01]  /*8a40*/  FFMA R48, R71.reuse, R120, R48 ;  /* 0x0000007847307223 */ /* 0x040fe20000000030 */
[----:B------:R1:W-:Y:S01]  /*8a50*/  STS.128 [R140+UR44+0x2400], R64 ;  /* 0x002400408c007988 */ /* 0x0003e20008000c2c */
[C---:B------:R-:W-:Y:S01]  /*8a60*/  FFMA R49, R71.reuse, R121, R49 ;  /* 0x0000007947317223 */ /* 0x040fe20000000031 */
[C---:B------:R-:W-:Y:S01]  /*8a70*/  FFMA R50, R71.reuse, R122, R50 ;  /* 0x0000007a47327223 */ /* 0x040fe20000000032 */
[C---:B------:R-:W-:Y:S01]  /*8a80*/  FMUL R54, R70.reuse, R61 ;  /* 0x0000003d46367220 */ /* 0x040fe20000400000 */
[--C-:B------:R-:W-:Y:S02]  /*8a90*/  HADD2.F32 R127, -RZ, R128.reuse.H0_H0 ;  /* 0x20000080ff7f7230 */ /* 0x100fe40000004100 */
[C---:B------:R-:W-:Y:S01]  /*8aa0*/  FFMA R51, R71.reuse, R123, R51 ;  /* 0x0000007b47337223 */ /* 0x040fe20000000033 */
[----:B------:R-:W-:Y:S02]  /*8ab0*/  HADD2.F32 R128, -RZ, R128.H1_H1 ;  /* 0x30000080ff807230 */ /* 0x000fe40000004100 */
[----:B------:R-:W-:Y:S01]  /*8ac0*/  FMUL R55, R70, R62 ;  /* 0x0000003e46377220 */ /* 0x000fe20000400000 */
[----:B------:R1:W-:Y:S01]  /*8ad0*/  STS.128 [R150+0x2010], R16 ;  /* 0x0020101096007388 */ /* 0x0003e20000000c00 */
[----:B------:R-:W-:Y:S01]  /*8ae0*/  F2FP.SATFINITE.E5M2.F32.PACK_AB_MERGE_C R35, R36, R35, RZ ;  /* 0x000000232423723e */ /* 0x000fe200048060ff */
[C---:B------:R-:W-:Y:S01]  /*8af0*/  FFMA R52, R71.reuse, R124, R52 ;  /* 0x0000007c47347223 */ /* 0x040fe20000000034 */
[----:B------:R-:W-:Y:S01]  /*8b00*/  FMUL R56, R70, R63 ;  /* 0x0000003f46387220 */ /* 0x000fe20000400000 */
[C---:B------:R-:W-:Y:S01]  /*8b10*/  FFMA R53, R71.reuse, R125, R53 ;  /* 0x0000007d47357223 */ /* 0x040fe20000000035 */
[C---:B------:R-:W-:Y:S01]  /*8b20*/  FFMA R54, R71.reuse, R126, R54 ;  /* 0x0000007e47367223 */ /* 0x040fe20000000036 */
[C---:B------:R-:W-:Y:S01]  /*8b30*/  FFMA R55, R71.reuse, R127, R55 ;  /* 0x0000007f47377223 */ /* 0x040fe20000000037 */
[C---:B------:R-:W-:Y:S01]  /*8b40*/  FFMA R56, R71.reuse, R128, R56 ;  /* 0x0000008047387223 */ /* 0x040fe20000000038 */
[----:B------:R-:W-:Y:S01]  /*8b50*/  F2FP.SATFINITE.E5M2.F32.PACK_AB_MERGE_C R39, R40, R39, RZ ;  /* 0x000000272827723e */ /* 0x000fe200048060ff */
[C---:B------:R-:W-:Y:S01]  /*8b60*/  FFMA R57, R71.reuse, R72, R57 ;  /* 0x0000004847397223 */ /* 0x040fe20000000039 */
[----:B------:R-:W-:Y:S01]  /*8b70*/  F2FP.SATFINITE.E5M2.F32.PACK_AB_MERGE_C R43, R44, R43, RZ ;  /* 0x0000002b2c2b723e */ /* 0x000fe200048060ff */
[C---:B------:R-:W-:Y:S01]  /*8b80*/  FFMA R58, R71.reuse, R73, R58 ;  /* 0x00000049473a7223 */ /* 0x040fe2000000003a */
[C---:B------:R-:W-:Y:S01]  /*8b90*/  FFMA R59, R71.reuse, R74, R59 ;  /* 0x0000004a473b7223 */ /* 0x040fe2000000003b */
[----:B------:R-:W-:Y:S01]  /*8ba0*/  F2FP.SATFINITE.E5M2.F32.PACK_AB_MERGE_C R33, R34, R33, R35 ;  /* 0x000000212221723e */ /* 0x000fe20004806023 */
[----:B------:R-:W-:Y:S01]  /*8bb0*/  FFMA R60, R71, R75, R60 ;  /* 0x0000004b473c7223 */ /* 0x000fe2000000003c */
[----:B------:R-:W-:Y:S02]  /*8bc0*/  F2FP.SATFINITE.E5M2.F32.PACK_AB_MERGE_C R32, R30, R29, R32 ;  /* 0x0000001d1e20723e */ /* 0x000fe40004806020 */
[----:B------:R-:W-:Y:S02]  /*8bd0*/  F2FP.SATFINITE.E5M2.F32.PACK_AB_MERGE_C R34, R38, R37, R39 ;  /* 0x000000252622723e */ /* 0x000fe40004806027 */
[----:B------:R-:W-:Y:S02]  /*8be0*/  F2FP.SATFINITE.E5M2.F32.PACK_AB_MERGE_C R35, R42, R41, R43 ;  /* 0x000000292a23723e */ /* 0x000fe4000480602b */
[----:B------:R-:W-:Y:S02]  /*8bf0*/  F2FP.SATFINITE.E5M2.F32.PACK_AB_MERGE_C R51, R52, R51, RZ ;  /* 0x000000333433723e */ /* 0x000fe400048060ff */
[----:B------:R-:W-:Y:S01]  /*8c00*/  F2FP.SATFINITE.E5M2.F32.PACK_AB_MERGE_C R48, R48, R47, RZ ;  /* 0x0000002f3030723e */ /* 0x000fe200048060ff */
[----:B------:R1:W-:Y:S01]  /*8c10*/  STS.128 [R149+0x2020], R32 ;  /* 0x0020202095007388 */ /* 0x0003e20000000c00 */
[----:B------:R-:W-:Y:S02]  /*8c20*/  F2FP.SATFINITE.E5M2.F32.PACK_AB_MERGE_C R55, R56, R55, RZ ;  /* 0x000000373837723e */ /* 0x000fe400048060ff */
[----:B------:R-:W-:Y:S02]  /*8c30*/  F2FP.SATFINITE.E5M2.F32.PACK_AB_MERGE_C R59, R60, R59, RZ ;  /* 0x0000003b3c3b723e */ /* 0x000fe400048060ff */
[----:B------:R-:W-:Y:S02]  /*8c40*/  F2FP.SATFINITE.E5M2.F32.PACK_AB_MERGE_C R49, R50, R49, R51 ;  /* 0x000000313231723e */ /* 0x000fe40004806033 */
[----:B------:R-:W-:Y:S02]  /*8c50*/  F2FP.SATFINITE.E5M2.F32.PACK_AB_MERGE_C R48, R46, R45, R48 ;  /* 0x0000002d2e30723e */ /* 0x000fe40004806030 */
[----:B------:R-:W-:Y:S02]  /*8c60*/  F2FP.SATFINITE.E5M2.F32.PACK_AB_MERGE_C R50, R54, R53, R55 ;  /* 0x000000353632723e */ /* 0x000fe40004806037 */
[----:B------:R-:W-:Y:S05]  /*8c70*/  F2FP.SATFINITE.E5M2.F32.PACK_AB_MERGE_C R51, R58, R57, R59 ;  /* 0x000000393a33723e */ /* 0x000fea000480603b */
[----:B------:R1:W-:Y:S01]  /*8c80*/  STS.128 [R148+0x2030], R48 ;  /* 0x0020303094007388 */ /* 0x0003e20000000c00 */
[----:B------:R-:W-:Y:S01]  /*8c90*/  @!PT LDS RZ, [RZ] ;  /* 0x00000000fffff984 */ /* 0x000fe20000000800 */
[----:B------:R-:W-:Y:S01]  /*8ca0*/  @!PT LDS RZ, [RZ] ;  /* 0x00000000fffff984 */ /* 0x000fe20000000800 */
[----:B------:R-:W-:Y:S01]  /*8cb0*/  @!PT LDS RZ, [RZ] ;  /* 0x00000000fffff984 */ /* 0x000fe20000000800 */
[----:B------:R-:W-:Y:S01]  /*8cc0*/  @!PT LDS RZ, [RZ] ;  /* 0x00000000fffff984 */ /* 0x000fe20000000800 */
[----:B------:R3:W-:Y:S07]  /*8cd0*/  MEMBAR.ALL.CTA ;  /* 0x0000000000007992 */ /* 0x0007ee0000008000 */
[----:B---3--:R-:W3:Y:S02]  /*8ce0*/  FENCE.VIEW.ASYNC.S ;  /* 0x00000000000073c6 */ /* 0x008ee40000000000 */
[----:B---3--:R-:W-:Y:S06]  /*8cf0*/  BAR.SYNC.DEFER_BLOCKING 0x1, 0x80 ;  /* 0x0042000000007b1d */ /* 0x008fec0000010000 */
[----:B------:R-:W-:Y:S05]  /*8d00*/  @P0 BRA `(.L_x_149) ;  /* 0x0000000000300947 */ /* 0x000fea0003800000 */
[----:B------:R-:W-:Y:S02]  /*8d10*/  UIADD3 UR4, UPT, UPT, UR44, 0x2400, URZ ;  /* 0x000024002c047890 */ /* 0x000fe4000fffe0ff */
[----:B------:R-:W-:Y:S02]  /*8d20*/  USHF.L.U32 UR9, UR45, 0x6, URZ ;  /* 0x000000062d097899 */ /* 0x000fe400080006ff */
[----:B------:R-:W-:Y:S02]  /*8d30*/  USHF.L.U32 UR10, UR46, 0x7, URZ ;  /* 0x000000072e0a7899 */ /* 0x000fe400080006ff */
[----:B------:R-:W-:Y:S01]  /*8d40*/  MOV R151, UR4 ;  /* 0x0000000400977c02 */ /* 0x000fe20008000f00 */
[----:B------:R-:W-:Y:S01]  /*8d50*/  UIADD3 UR4, UP0, UPT, UR62, 0x680, URZ ;  /* 0x000006803e047890 */ /* 0x000fe2000ff1e0ff */
[----:B------:R-:W-:Y:S02]  /*8d60*/  UMOV UR11, UR36 ;  /* 0x00000024000b7c82 */ /* 0x000fe40008000000 */
[----:B------:R-:W-:Y:S01]  /*8d70*/  R2UR UR8, R151 ;  /* 0x00000000970872ca */ /* 0x000fe200000e0000 */
[----:B------:R-:W-:Y:S11]  /*8d80*/  UIADD3.X UR5, UPT, UPT, URZ, UR63, URZ, UP0, !UPT ;  /* 0x0000003fff057290 */ /* 0x000ff600087fe4ff */
[----:B------:R-:W-:Y:S01]  /*8d90*/  @!UPT UIADD3 URZ, UPT, UPT, URZ, URZ, URZ ;  /* 0x000000fffffff290 */ /* 0x000fe2000fffe0ff */
[----:B------:R3:W-:Y:S01]  /*8da0*/  UTMASTG.3D [UR8], [UR4] ;  /* 0x00000008040073b5 */ /* 0x0007e20008010000 */
[----:B------:R0:W-:Y:S01]  /*8db0*/  UTMACMDFLUSH ;  /* 0x00000000000079b7 */ /* 0x0001e20000000000 */
[----:B---3--:R-:W-:Y:S04]  /*8dc0*/  DEPBAR.LE SB0, 0x0 ;  /* 0x000080000000791a */ /* 0x008fe80000000000 */
.L_x_149:
[----:B------:R-:W-:Y:S05]  /*8dd0*/  BSYNC.RECONVERGENT B0 ;  /* 0x0000000000007941 */ /* 0x000fea0003800200 */
.L_x_148:
[----:B------:R-:W-:Y:S01]  /*8de0*/  BAR.SYNC.DEFER_BLOCKING 0x1, 0x80 ;  /* 0x0042000000007b1d */ /* 0x000fe20000010000 */
[----:B------:R-:W-:Y:S01]  /*8df0*/  ISETP.NE.AND P0, PT, R144, 0x2, PT ;  /* 0x000000029000780c */ /* 0x000fe20003f05270 */
[----:B------:R-:W-:Y:S01]  /*8e00*/  UISETP.NE.AND UP0, UPT, UR47, URZ, UPT ;  /* 0x000000ff2f00728c */ /* 0x000fe2000bf05270 */
[----:B------:R-:W-:Y:S01]  /*8e10*/  ISETP.NE.AND P1, PT, R68, 0x4, PT ;  /* 0x000000044400780c */ /* 0x000fe20003f25270 */
[----:B------:R-:W-:Y:S01]  /*8e20*/  UIADD3 UR45, UPT, UPT, UR37, UR55, URZ ;  /* 0x00000037252d7290 */ /* 0x000fe2000fffe0ff */
[----:B------:R-:W-:Y:S01]  /*8e30*/  SEL R2, RZ, 0x1, P0 ;  /* 0x00000001ff027807 */ /* 0x000fe20000000000 */
[----:B------:R-:W-:Y:S01]  /*8e40*/  UIADD3 UR46, UPT, UPT, UR38, UR58, URZ ;  /* 0x0000003a262e7290 */ /* 0x000fe2000fffe0ff */
[----:B------:R-:W-:Y:S02]  /*8e50*/  SEL R0, RZ, 0x1, P1 ;  /* 0x00000001ff007807 */ /* 0x000fe40000800000 */
[----:B------:R-:W-:Y:S02]  /*8e60*/  LOP3.LUT R146, R146, R2, RZ, 0x3c, !PT ;  /* 0x0000000292927212 */ /* 0x000fe400078e3cff */
[----:B------:R-:W-:Y:S02]  /*8e70*/  LOP3.LUT R147, R147, R0, RZ, 0x3c, !PT ;  /* 0x0000000093937212 */ /* 0x000fe400078e3cff */
[----:B------:R-:W-:Y:S02]  /*8e80*/  SEL R144, R144, RZ, P0 ;  /* 0x000000ff90907207 */ /* 0x000fe40000000000 */
[----:B------:R-:W-:Y:S01]  /*8e90*/  SEL R68, R68, RZ, P1 ;  /* 0x000000ff44447207 */ /* 0x000fe20000800000 */
[----:B------:R-:W-:Y:S01]  /*8ea0*/  UMOV UR36, UR54 ;  /* 0x0000003600247c82 */ /* 0x000fe20008000000 */
[----:B------:R-:W-:Y:S05]  /*8eb0*/  BRA.U UP0, `(.L_x_150) ;  /* 0xffffffdd001c7547 */ /* 0x000fea000b83ffff */
[----:B------:R-:W-:Y:S05]  /*8ec0*/  EXIT ;  /* 0x000000000000794d */ /* 0x000fea0003800000 */
.L_x_25:
[----:B-1----:R1:W2:Y:S02]  /*8ed0*/  SYNCS.PHASECHK.TRANS64.TRYWAIT P0, [R0+URZ+0x320], R2 ;  /* 0x00032002000075a7 */ /* 0x0022a400080011ff */
[----:B--2---:R-:W-:Y:S05]  /*8ee0*/  @!P0 NANOSLEEP.SYNCS 0x989680 ;  /* 0x009896800000895d */ /* 0x004fea0003900000 */
[----:B------:R-:W2:Y:S02]  /*8ef0*/  @!P0 SYNCS.PHASECHK.TRANS64 P0, [R0+URZ+0x320], R2 ;  /* 0x00032002000085a7 */ /* 0x000ea400080010ff */
[----:B--2---:R-:W-:Y:S05]  /*8f00*/  @!P0 BRA `(.L_x_25) ;  /* 0xfffffffc00f08947 */ /* 0x004fea000383ffff */
[----:B------:R-:W-:Y:S05]  /*8f10*/  BRA `(.L_x_151) ;  /* 0xffffff8c00fc7947 */ /* 0x000fea000383ffff */
.L_x_28:
[----:B-1----:R-:W-:-:S07]  /*8f20*/  MOV R0, UR33 ;  /* 0x0000002100007c02 */ /* 0x002fce0008000f00 */
.L_x_152:
[----:B-1----:R1:W2:Y:S02]  /*8f30*/  SYNCS.PHASECHK.TRANS64.TRYWAIT P0, [R0+URZ+0x148], R3 ;  /* 0x00014803000075a7 */ /* 0x0022a400080011ff */
[----:B--2---:R-:W-:Y:S05]  /*8f40*/  @!P0 NANOSLEEP.SYNCS 0x989680 ;  /* 0x009896800000895d */ /* 0x004fea0003900000 */
[----:B------:R-:W2:Y:S02]  /*8f50*/  @!P0 SYNCS.PHASECHK.TRANS64 P0, [R0+URZ+0x148], R3 ;  /* 0x00014803000085a7 */ /* 0x000ea400080010ff */
[----:B--2---:R-:W-:Y:S05]  /*8f60*/  @!P0 BRA `(.L_x_152) ;  /* 0xfffffffc00f08947 */ /* 0x004fea000383ffff */
[----:B------:R-:W-:Y:S05]  /*8f70*/  BRA `(.L_x_27) ;  /* 0xffffff90004c7947 */ /* 0x000fea000383ffff */
.L_x_35:
[----:B-1----:R-:W-:-:S07]  /*8f80*/  MOV R0, UR17 ;  /* 0x0000001100007c02 */ /* 0x002fce0008000f00 */
.L_x_153:
[----:B-1----:R1:W2:Y:S02]  /*8f90*/  SYNCS.PHASECHK.TRANS64.TRYWAIT P0, [R0+URZ+0x148], R3 ;  /* 0x00014803000075a7 */ /* 0x0022a400080011ff */
[----:B--2---:R-:W-:Y:S05]  /*8fa0*/  @!P0 NANOSLEEP.SYNCS 0x989680 ;  /* 0x009896800000895d */ /* 0x004fea0003900000 */
[----:B------:R-:W2:Y:S02]  /*8fb0*/  @!P0 SYNCS.PHASECHK.TRANS64 P0, [R0+URZ+0x148], R3 ;  /* 0x00014803000085a7 */ /* 0x000ea400080010ff */
[----:B--2---:R-:W-:Y:S05]  /*8fc0*/  @!P0 BRA `(.L_x_153) ;  /* 0xfffffffc00f08947 */ /* 0x004fea000383ffff */
[----:B------:R-:W-:Y:S05]  /*8fd0*/  BRA `(.L_x_34) ;  /* 0xffffff94000c7947 */ /* 0x000fea000383ffff */
.L_x_40:
[----:B-1----:R1:W2:Y:S02]  /*8fe0*/  SYNCS.PHASECHK.TRANS64.TRYWAIT P0, [R3+URZ+0x2b0], R0 ;  /* 0x0002b000030075a7 */ /* 0x0022a400080011ff */
[----:B--2---:R-:W-:Y:S05]  /*8ff0*/  @!P0 NANOSLEEP.SYNCS 0x989680 ;  /* 0x009896800000895d */ /* 0x004fea0003900000 */
[----:B------:R-:W2:Y:S02]  /*9000*/  @!P0 SYNCS.PHASECHK.TRANS64 P0, [R3+URZ+0x2b0], R0 ;  /* 0x0002b000030085a7 */ /* 0x000ea400080010ff */
[----:B--2---:R-:W-:Y:S05]  /*9010*/  @!P0 BRA `(.L_x_40) ;  /* 0xfffffffc00f08947 */ /* 0x004fea000383ffff */
[----:B------:R-:W-:Y:S05]  /*9020*/  BRA `(.L_x_154) ;  /* 0xffffff9400b07947 */ /* 0x000fea000383ffff */
.L_x_44:
[----:B------:R-:W-:-:S07]  /*9030*/  MOV R0, UR4 ;  /* 0x0000000400007c02 */ /* 0x000fce0008000f00 */
.L_x_155:
[----:B-1----:R1:W2:Y:S02]  /*9040*/  SYNCS.PHASECHK.TRANS64.TRYWAIT P0, [R0+URZ], R2 ;  /* 0x00000002000075a7 */ /* 0x0022a400080011ff */
[----:B--2---:R-:W-:Y:S05]  /*9050*/  @!P0 NANOSLEEP.SYNCS 0x989680 ;  /* 0x009896800000895d */ /* 0x004fea0003900000 */
[----:B------:R-:W2:Y:S02]  /*9060*/  @!P0 SYNCS.PHASECHK.TRANS64 P0, [R0+URZ], R2 ;  /* 0x00000002000085a7 */ /* 0x000ea400080010ff */
[----:B--2---:R-:W-:Y:S05]  /*9070*/  @!P0 BRA `(.L_x_155) ;  /* 0xfffffffc00f08947 */ /* 0x004fea000383ffff */
[----:B------:R-:W-:Y:S05]  /*9080*/  BRA `(.L_x_156) ;  /* 0xffffff9c00547947 */ /* 0x000fea000383ffff */
.L_x_45:
[----:B------:R-:W-:-:S07]  /*9090*/  MOV R0, UR5 ;  /* 0x0000000500007c02 */ /* 0x000fce0008000f00 */
.L_x_157:
[----:B-1----:R1:W2:Y:S02]  /*90a0*/  SYNCS.PHASECHK.TRANS64.TRYWAIT P0, [R0+URZ], R3 ;  /* 0x00000003000075a7 */ /* 0x0022a400080011ff */
[----:B--2---:R-:W-:Y:S05]  /*90b0*/  @!P0 NANOSLEEP.SYNCS 0x989680 ;  /* 0x009896800000895d */ /* 0x004fea0003900000 */
[----:B------:R-:W2:Y:S02]  /*90c0*/  @!P0 SYNCS.PHASECHK.TRANS64 P0, [R0+URZ], R3 ;  /* 0x00000003000085a7 */ /* 0x000ea400080010ff */
[----:B--2---:R-:W-:Y:S05]  /*90d0*/  @!P0 BRA `(.L_x_157) ;  /* 0xfffffffc00f08947 */ /* 0x004fea000383ffff */
[----:B------:R-:W-:Y:S05]  /*90e0*/  BRA `(.L_x_158) ;  /* 0xffffff9c00607947 */ /* 0x000fea000383ffff */
.L_x_46:
[----:B------:R-:W-:-:S07]  /*90f0*/  MOV R0, UR5 ;  /* 0x0000000500007c02 */ /* 0x000fce0008000f00 */
.L_x_159:
[----:B-1----:R1:W2:Y:S02]  /*9100*/  SYNCS.PHASECHK.TRANS64.TRYWAIT P0, [R0+URZ], R3 ;  /* 0x00000003000075a7 */ /* 0x0022a400080011ff */
[----:B--2---:R-:W-:Y:S05]  /*9110*/  @!P0 NANOSLEEP.SYNCS 0x989680 ;  /* 0x009896800000895d */ /* 0x004fea0003900000 */
[----:B------:R-:W2:Y:S02]  /*9120*/  @!P0 SYNCS.PHASECHK.TRANS64 P0, [R0+URZ], R3 ;  /* 0x00000003000085a7 */ /* 0x000ea400080010ff */
[----:B--2---:R-:W-:Y:S05]  /*9130*/  @!P0 BRA `(.L_x_159) ;  /* 0xfffffffc00f08947 */ /* 0x004fea000383ffff */
[----:B------:R-:W-:Y:S05]  /*9140*/  BRA `(.L_x_160) ;  /* 0xffffff9c006c7947 */ /* 0x000fea000383ffff */
.L_x_47:
[----:B------:R-:W-:-:S07]  /*9150*/  MOV R0, UR5 ;  /* 0x0000000500007c02 */ /* 0x000fce0008000f00 */
.L_x_161:
[----:B-1----:R1:W2:Y:S02]  /*9160*/  SYNCS.PHASECHK.TRANS64.TRYWAIT P0, [R0+URZ], R3 ;  /* 0x00000003000075a7 */ /* 0x0022a400080011ff */
[----:B--2---:R-:W-:Y:S05]  /*9170*/  @!P0 NANOSLEEP.SYNCS 0x989680 ;  /* 0x009896800000895d */ /* 0x004fea0003900000 */
[----:B------:R-:W2:Y:S02]  /*9180*/  @!P0 SYNCS.PHASECHK.TRANS64 P0, [R0+URZ], R3 ;  /* 0x00000003000085a7 */ /* 0x000ea400080010ff */
[----:B--2---:R-:W-:Y:S05]  /*9190*/  @!P0 BRA `(.L_x_161) ;  /* 0xfffffffc00f08947 */ /* 0x004fea000383ffff */
[----:B------:R-:W-:Y:S05]  /*91a0*/  BRA `(.L_x_162) ;  /* 0xffffff9c00787947 */ /* 0x000fea000383ffff */
.L_x_48:
[----:B------:R-:W-:-:S07]  /*91b0*/  MOV R0, UR5 ;  /* 0x0000000500007c02 */ /* 0x000fce0008000f00 */
.L_x_163:
[----:B-1----:R1:W2:Y:S02]  /*91c0*/  SYNCS.PHASECHK.TRANS64.TRYWAIT P0, [R0+URZ], R3 ;  /* 0x00000003000075a7 */ /* 0x0022a400080011ff */
[----:B--2---:R-:W-:Y:S05]  /*91d0*/  @!P0 NANOSLEEP.SYNCS 0x989680 ;  /* 0x009896800000895d */ /* 0x004fea0003900000 */
[----:B------:R-:W2:Y:S02]  /*91e0*/  @!P0 SYNCS.PHASECHK.TRANS64 P0, [R0+URZ], R3 ;  /* 0x00000003000085a7 */ /* 0x000ea400080010ff */
[----:B--2---:R-:W-:Y:S05]  /*91f0*/  @!P0 BRA `(.L_x_163) ;  /* 0xfffffffc00f08947 */ /* 0x004fea000383ffff */
[----:B------:R-:W-:Y:S05]  /*9200*/  BRA `(.L_x_164) ;  /* 0xffffff9c00847947 */ /* 0x000fea000383ffff */
.L_x_49:
[----:B------:R-:W-:-:S07]  /*9210*/  MOV R0, UR5 ;  /* 0x0000000500007c02 */ /* 0x000fce0008000f00 */
.L_x_165:
[----:B-1----:R1:W2:Y:S02]  /*9220*/  SYNCS.PHASECHK.TRANS64.TRYWAIT P0, [R0+URZ], R3 ;  /* 0x00000003000075a7 */ /* 0x0022a400080011ff */
[----:B--2---:R-:W-:Y:S05]  /*9230*/  @!P0 NANOSLEEP.SYNCS 0x989680 ;  /* 0x009896800000895d */ /* 0x004fea0003900000 */
[----:B------:R-:W2:Y:S02]  /*9240*/  @!P0 SYNCS.PHASECHK.TRANS64 P0, [R0+URZ], R3 ;  /* 0x00000003000085a7 */ /* 0x000ea400080010ff */
[----:B--2---:R-:W-:Y:S05]  /*9250*/  @!P0 BRA `(.L_x_165) ;  /* 0xfffffffc00f08947 */ /* 0x004fea000383ffff */
[----:B------:R-:W-:Y:S05]  /*9260*/  BRA `(.L_x_166) ;  /* 0xffffff9c00907947 */ /* 0x000fea000383ffff */
.L_x_50:
[----:B------:R-:W-:-:S07]  /*9270*/  MOV R0, UR5 ;  /* 0x0000000500007c02 */ /* 0x000fce0008000f00 */
.L_x_167:
[----:B-1----:R1:W2:Y:S02]  /*9280*/  SYNCS.PHASECHK.TRANS64.TRYWAIT P0, [R0+URZ], R3 ;  /* 0x00000003000075a7 */ /* 0x0022a400080011ff */
[----:B--2---:R-:W-:Y:S05]  /*9290*/  @!P0 NANOSLEEP.SYNCS 0x989680 ;  /* 0x009896800000895d */ /* 0x004fea0003900000 */
[----:B------:R-:W2:Y:S02]  /*92a0*/  @!P0 SYNCS.PHASECHK.TRANS64 P0, [R0+URZ], R3 ;  /* 0x00000003000085a7 */ /* 0x000ea400080010ff */
[----:B--2---:R-:W-:Y:S05]  /*92b0*/  @!P0 BRA `(.L_x_167) ;  /* 0xfffffffc00f08947 */ /* 0x004fea000383ffff */
[----:B------:R-:W-:Y:S05]  /*92c0*/  BRA `(.L_x_168) ;  /* 0xffffff9c009c7947 */ /* 0x000fea000383ffff */
.L_x_51:
[----:B------:R-:W-:-:S07]  /*92d0*/  MOV R0, UR5 ;  /* 0x0000000500007c02 */ /* 0x000fce0008000f00 */
.L_x_169:
[----:B-1----:R1:W2:Y:S02]  /*92e0*/  SYNCS.PHASECHK.TRANS64.TRYWAIT P0, [R0+URZ], R3 ;  /* 0x00000003000075a7 */ /* 0x0022a400080011ff */
[----:B--2---:R-:W-:Y:S05]  /*92f0*/  @!P0 NANOSLEEP.SYNCS 0x989680 ;  /* 0x009896800000895d */ /* 0x004fea0003900000 */
[----:B------:R-:W2:Y:S02]  /*9300*/  @!P0 SYNCS.PHASECHK.TRANS64 P0, [R0+URZ], R3 ;  /* 0x00000003000085a7 */ /* 0x000ea400080010ff */
[----:B--2---:R-:W-:Y:S05]  /*9310*/  @!P0 BRA `(.L_x_169) ;  /* 0xfffffffc00f08947 */ /* 0x004fea000383ffff */
[----:B------:R-:W-:Y:S05]  /*9320*/  BRA `(.L_x_170) ;  /* 0xffffff9c00a87947 */ /* 0x000fea000383ffff */
.L_x_52:
[----:B------:R-:W-:-:S07]  /*9330*/  MOV R0, UR5 ;  /* 0x0000000500007c02 */ /* 0x000fce0008000f00 */
.L_x_171:
[----:B-1----:R1:W2:Y:S02]  /*9340*/  SYNCS.PHASECHK.TRANS64.TRYWAIT P0, [R0+URZ], R3 ;  /* 0x00000003000075a7 */ /* 0x0022a400080011ff */
[----:B--2---:R-:W-:Y:S05]  /*9350*/  @!P0 NANOSLEEP.SYNCS 0x989680 ;  /* 0x009896800000895d */ /* 0x004fea0003900000 */
[----:B------:R-:W2:Y:S02]  /*9360*/  @!P0 SYNCS.PHASECHK.TRANS64 P0, [R0+URZ], R3 ;  /* 0x00000003000085a7 */ /* 0x000ea400080010ff */
[----:B--2---:R-:W-:Y:S05]  /*9370*/  @!P0 BRA `(.L_x_171) ;  /* 0xfffffffc00f08947 */ /* 0x004fea000383ffff */
[----:B------:R-:W-:Y:S05]  /*9380*/  BRA `(.L_x_172) ;  /* 0xffffff9c00b47947 */ /* 0x000fea000383ffff */
.L_x_53:
[----:B------:R-:W-:-:S07]  /*9390*/  MOV R0, UR5 ;  /* 0x0000000500007c02 */ /* 0x000fce0008000f00 */
.L_x_173:
[----:B-1----:R1:W2:Y:S02]  /*93a0*/  SYNCS.PHASECHK.TRANS64.TRYWAIT P0, [R0+URZ], R3 ;  /* 0x00000003000075a7 */ /* 0x0022a400080011ff */
[----:B--2---:R-:W-:Y:S05]  /*93b0*/  @!P0 NANOSLEEP.SYNCS 0x989680 ;  /* 0x009896800000895d */ /* 0x004fea0003900000 */
[----:B------:R-:W2:Y:S02]  /*93c0*/  @!P0 SYNCS.PHASECHK.TRANS64 P0, [R0+URZ], R3 ;  /* 0x00000003000085a7 */ /* 0x000ea400080010ff */
[----:B--2---:R-:W-:Y:S05]  /*93d0*/  @!P0 BRA `(.L_x_173) ;  /* 0xfffffffc00f08947 */ /* 0x004fea000383ffff */
[----:B------:R-:W-:Y:S05]  /*93e0*/  BRA `(.L_x_174) ;  /* 0xffffff9c00c07947 */ /* 0x000fea000383ffff */
.L_x_54:
[----:B------:R-:W-:-:S07]  /*93f0*/  MOV R0, UR5 ;  /* 0x0000000500007c02 */ /* 0x000fce0008000f00 */
.L_x_175:
[----:B-1----:R1:W2:Y:S02]  /*9400*/  SYNCS.PHASECHK.TRANS64.TRYWAIT P0, [R0+URZ], R3 ;  /* 0x00000003000075a7 */ /* 0x0022a400080011ff */
[----:B--2---:R-:W-:Y:S05]  /*9410*/  @!P0 NANOSLEEP.SYNCS 0x989680 ;  /* 0x009896800000895d */ /* 0x004fea0003900000 */
[----:B------:R-:W2:Y:S02]  /*9420*/  @!P0 SYNCS.PHASECHK.TRANS64 P0, [R0+URZ], R3 ;  /* 0x00000003000085a7 */ /* 0x000ea400080010ff */
[----:B--2---:R-:W-:Y:S05]  /*9430*/  @!P0 BRA `(.L_x_175) ;  /* 0xfffffffc00f08947 */ /* 0x004fea000383ffff */
[----:B------:R-:W-:Y:S05]  /*9440*/  BRA `(.L_x_176) ;  /* 0xffffff9c00cc7947 */ /* 0x000fea000383ffff */
.L_x_55:
[----:B------:R-:W-:-:S07]  /*9450*/  MOV R0, UR5 ;  /* 0x0000000500007c02 */ /* 0x000fce0008000f00 */
.L_x_177:
[----:B-1----:R1:W2:Y:S02]  /*9460*/  SYNCS.PHASECHK.TRANS64.TRYWAIT P0, [R0+URZ], R3 ;  /* 0x00000003000075a7 */ /* 0x0022a400080011ff */
[----:B--2---:R-:W-:Y:S05]  /*9470*/  @!P0 NANOSLEEP.SYNCS 0x989680 ;  /* 0x009896800000895d */ /* 0x004fea0003900000 */
[----:B------:R-:W2:Y:S02]  /*9480*/  @!P0 SYNCS.PHASECHK.TRANS64 P0, [R0+URZ], R3 ;  /* 0x00000003000085a7 */ /* 0x000ea400080010ff */
[----:B--2---:R-:W-:Y:S05]  /*9490*/  @!P0 BRA `(.L_x_177) ;  /* 0xfffffffc00f08947 */ /* 0x004fea000383ffff */
[----:B------:R-:W-:Y:S05]  /*94a0*/  BRA `(.L_x_178) ;  /* 0xffffff9c00d87947 */ /* 0x000fea000383ffff */
.L_x_56:
[----:B------:R-:W-:-:S07]  /*94b0*/  MOV R0, UR5 ;  /* 0x0000000500007c02 */ /* 0x000fce0008000f00 */
.L_x_179:
[----:B-1----:R1:W2:Y:S02]  /*94c0*/  SYNCS.PHASECHK.TRANS64.TRYWAIT P0, [R0+URZ], R3 ;  /* 0x00000003000075a7 */ /* 0x0022a400080011ff */
[----:B--2---:R-:W-:Y:S05]  /*94d0*/  @!P0 NANOSLEEP.SYNCS 0x989680 ;  /* 0x009896800000895d */ /* 0x004fea0003900000 */
[----:B------:R-:W2:Y:S02]  /*94e0*/  @!P0 SYNCS.PHASECHK.TRANS64 P0, [R0+URZ], R3 ;  /* 0x00000003000085a7 */ /* 0x000ea400080010ff */
[----:B--2---:R-:W-:Y:S05]  /*94f0*/  @!P0 BRA `(.L_x_179) ;  /* 0xfffffffc00f08947 */ /* 0x004fea000383ffff */
[----:B------:R-:W-:Y:S05]  /*9500*/  BRA `(.L_x_180) ;  /* 0xffffff9c00e47947 */ /* 0x000fea000383ffff */
.L_x_57:
[----:B------:R-:W-:-:S07]  /*9510*/  MOV R0, UR5 ;  /* 0x0000000500007c02 */ /* 0x000fce0008000f00 */
.L_x_181:
[----:B-1----:R1:W2:Y:S02]  /*9520*/  SYNCS.PHASECHK.TRANS64.TRYWAIT P0, [R0+URZ], R3 ;  /* 0x00000003000075a7 */ /* 0x0022a400080011ff */
[----:B--2---:R-:W-:Y:S05]  /*9530*/  @!P0 NANOSLEEP.SYNCS 0x989680 ;  /* 0x009896800000895d */ /* 0x004fea0003900000 */
[----:B------:R-:W2:Y:S02]  /*9540*/  @!P0 SYNCS.PHASECHK.TRANS64 P0, [R0+URZ], R3 ;  /* 0x00000003000085a7 */ /* 0x000ea400080010ff */
[----:B--2---:R-:W-:Y:S05]  /*9550*/  @!P0 BRA `(.L_x_181) ;  /* 0xfffffffc00f08947 */ /* 0x004fea000383ffff */
[----:B------:R-:W-:Y:S05]  /*9560*/  BRA `(.L_x_182) ;  /* 0xffffff9c00f07947 */ /* 0x000fea000383ffff */
.L_x_58:
[----:B------:R-:W-:-:S07]  /*9570*/  MOV R0, UR5 ;  /* 0x0000000500007c02 */ /* 0x000fce0008000f00 */
.L_x_183:
[----:B-1----:R1:W2:Y:S02]  /*9580*/  SYNCS.PHASECHK.TRANS64.TRYWAIT P0, [R0+URZ], R3 ;  /* 0x00000003000075a7 */ /* 0x0022a400080011ff */
[----:B--2---:R-:W-:Y:S05]  /*9590*/  @!P0 NANOSLEEP.SYNCS 0x989680 ;  /* 0x009896800000895d */ /* 0x004fea0003900000 */
[----:B------:R-:W2:Y:S02]  /*95a0*/  @!P0 SYNCS.PHASECHK.TRANS64 P0, [R0+URZ], R3 ;  /* 0x00000003000085a7 */ /* 0x000ea400080010ff */
[----:B--2---:R-:W-:Y:S05]  /*95b0*/  @!P0 BRA `(.L_x_183) ;  /* 0xfffffffc00f08947 */ /* 0x004fea000383ffff */
[----:B------:R-:W-:Y:S05]  /*95c0*/  BRA `(.L_x_184) ;  /* 0xffffff9c00fc7947 */ /* 0x000fea000383ffff */
.L_x_59:
[----:B------:R-:W-:-:S07]  /*95d0*/  MOV R0, UR5 ;  /* 0x0000000500007c02 */ /* 0x000fce0008000f00 */
.L_x_185:
[----:B-1----:R1:W2:Y:S02]  /*95e0*/  SYNCS.PHASECHK.TRANS64.TRYWAIT P0, [R0+URZ], R3 ;  /* 0x00000003000075a7 */ /* 0x0022a400080011ff */
[----:B--2---:R-:W-:Y:S05]  /*95f0*/  @!P0 NANOSLEEP.SYNCS 0x989680 ;  /* 0x009896800000895d */ /* 0x004fea0003900000 */
[----:B------:R-:W2:Y:S02]  /*9600*/  @!P0 SYNCS.PHASECHK.TRANS64 P0, [R0+URZ], R3 ;  /* 0x00000003000085a7 */ /* 0x000ea400080010ff */
[----:B--2---:R-:W-:Y:S05]  /*9610*/  @!P0 BRA `(.L_x_185) ;  /* 0xfffffffc00f08947 */ /* 0x004fea000383ffff */
[----:B------:R-:W-:Y:S05]  /*9620*/  BRA `(.L_x_186) ;  /* 0xffffffa000087947 */ /* 0x000fea000383ffff */
.L_x_60:
[----:B------:R-:W-:-:S07]  /*9630*/  MOV R0, UR5 ;  /* 0x0000000500007c02 */ /* 0x000fce0008000f00 */
.L_x_187:
[----:B-1----:R1:W2:Y:S02]  /*9640*/  SYNCS.PHASECHK.TRANS64.TRYWAIT P0, [R0+URZ], R3 ;  /* 0x00000003000075a7 */ /* 0x0022a400080011ff */
[----:B--2---:R-:W-:Y:S05]  /*9650*/  @!P0 NANOSLEEP.SYNCS 0x989680 ;  /* 0x009896800000895d */ /* 0x004fea0003900000 */
[----:B------:R-:W2:Y:S02]  /*9660*/  @!P0 SYNCS.PHASECHK.TRANS64 P0, [R0+URZ], R3 ;  /* 0x00000003000085a7 */ /* 0x000ea400080010ff */
[----:B--2---:R-:W-:Y:S05]  /*9670*/  @!P0 BRA `(.L_x_187) ;  /* 0xfffffffc00f08947 */ /* 0x004fea000383ffff */
[----:B------:R-:W-:Y:S05]  /*9680*/  BRA `(.L_x_188) ;  /* 0xffffffa000147947 */ /* 0x000fea000383ffff */
.L_x_61:
[----:B------:R-:W-:-:S07]  /*9690*/  MOV R0, UR5 ;  /* 0x0000000500007c02 */ /* 0x000fce0008000f00 */
.L_x_189:
[----:B-1----:R1:W2:Y:S02]  /*96a0*/  SYNCS.PHASECHK.TRANS64.TRYWAIT P0, [R0+URZ], R3 ;  /* 0x00000003000075a7 */ /* 0x0022a400080011ff */
[----:B--2---:R-:W-:Y:S05]  /*96b0*/  @!P0 NANOSLEEP.SYNCS 0x989680 ;  /* 0x009896800000895d */ /* 0x004fea0003900000 */
[----:B------:R-:W2:Y:S02]  /*96c0*/  @!P0 SYNCS.PHASECHK.TRANS64 P0, [R0+URZ], R3 ;  /* 0x00000003000085a7 */ /* 0x000ea400080010ff */
[----:B--2---:R-:W-:Y:S05]  /*96d0*/  @!P0 BRA `(.L_x_189) ;  /* 0xfffffffc00f08947 */ /* 0x004fea000383ffff */
[----:B------:R-:W-:Y:S05]  /*96e0*/  BRA `(.L_x_190) ;  /* 0xffffffa000207947 */ /* 0x000fea000383ffff */
.L_x_62:
[----:B------:R-:W-:-:S07]  /*96f0*/  MOV R0, UR5 ;  /* 0x0000000500007c02 */ /* 0x000fce0008000f00 */
.L_x_191:
[----:B-1----:R1:W2:Y:S02]  /*9700*/  SYNCS.PHASECHK.TRANS64.TRYWAIT P0, [R0+URZ], R3 ;  /* 0x00000003000075a7 */ /* 0x0022a400080011ff */
[----:B--2---:R-:W-:Y:S05]  /*9710*/  @!P0 NANOSLEEP.SYNCS 0x989680 ;  /* 0x009896800000895d */ /* 0x004fea0003900000 */
[----:B------:R-:W2:Y:S02]  /*9720*/  @!P0 SYNCS.PHASECHK.TRANS64 P0, [R0+URZ], R3 ;  /* 0x00000003000085a7 */ /* 0x000ea400080010ff */
[----:B--2---:R-:W-:Y:S05]  /*9730*/  @!P0 BRA `(.L_x_191) ;  /* 0xfffffffc00f08947 */ /* 0x004fea000383ffff */
[----:B------:R-:W-:Y:S05]  /*9740*/  BRA `(.L_x_192) ;  /* 0xffffffa0002c7947 */ /* 0x000fea000383ffff */
.L_x_63:
[----:B------:R-:W-:-:S07]  /*9750*/  MOV R0, UR5 ;  /* 0x0000000500007c02 */ /* 0x000fce0008000f00 */
.L_x_193:
[----:B-1----:R1:W2:Y:S02]  /*9760*/  SYNCS.PHASECHK.TRANS64.TRYWAIT P0, [R0+URZ], R3 ;  /* 0x00000003000075a7 */ /* 0x0022a400080011ff */
[----:B--2---:R-:W-:Y:S05]  /*9770*/  @!P0 NANOSLEEP.SYNCS 0x989680 ;  /* 0x009896800000895d */ /* 0x004fea0003900000 */
[----:B------:R-:W2:Y:S02]  /*9780*/  @!P0 SYNCS.PHASECHK.TRANS64 P0, [R0+URZ], R3 ;  /* 0x00000003000085a7 */ /* 0x000ea400080010ff */
[----:B--2---:R-:W-:Y:S05]  /*9790*/  @!P0 BRA `(.L_x_193) ;  /* 0xfffffffc00f08947 */ /* 0x004fea000383ffff */
[----:B------:R-:W-:Y:S05]  /*97a0*/  BRA `(.L_x_194) ;  /* 0xffffffa000387947 */ /* 0x000fea000383ffff */
.L_x_64:
[----:B------:R-:W-:-:S07]  /*97b0*/  MOV R0, UR5 ;  /* 0x0000000500007c02 */ /* 0x000fce0008000f00 */
.L_x_195:
[----:B-1----:R1:W2:Y:S02]  /*97c0*/  SYNCS.PHASECHK.TRANS64.TRYWAIT P0, [R0+URZ], R3 ;  /* 0x00000003000075a7 */ /* 0x0022a400080011ff */
[----:B--2---:R-:W-:Y:S05]  /*97d0*/  @!P0 NANOSLEEP.SYNCS 0x989680 ;  /* 0x009896800000895d */ /* 0x004fea0003900000 */
[----:B------:R-:W2:Y:S02]  /*97e0*/  @!P0 SYNCS.PHASECHK.TRANS64 P0, [R0+URZ], R3 ;  /* 0x00000003000085a7 */ /* 0x000ea400080010ff */
[----:B--2---:R-:W-:Y:S05]  /*97f0*/  @!P0 BRA `(.L_x_195) ;  /* 0xfffffffc00f08947 */ /* 0x004fea000383ffff */
[----:B------:R-:W-:Y:S05]  /*9800*/  BRA `(.L_x_196) ;  /* 0xffffffa000447947 */ /* 0x000fea000383ffff */
.L_x_65:
[----:B------:R-:W-:-:S07]  /*9810*/  MOV R0, UR5 ;  /* 0x0000000500007c02 */ /* 0x000fce0008000f00 */
.L_x_197:
[----:B-1----:R1:W2:Y:S02]  /*9820*/  SYNCS.PHASECHK.TRANS64.TRYWAIT P0, [R0+URZ], R3 ;  /* 0x00000003000075a7 */ /* 0x0022a400080011ff */
[----:B--2---:R-:W-:Y:S05]  /*9830*/  @!P0 NANOSLEEP.SYNCS 0x989680 ;  /* 0x009896800000895d */ /* 0x004fea0003900000 */
[----:B------:R-:W2:Y:S02]  /*9840*/  @!P0 SYNCS.PHASECHK.TRANS64 P0, [R0+URZ], R3 ;  /* 0x00000003000085a7 */ /* 0x000ea400080010ff */
[----:B--2---:R-:W-:Y:S05]  /*9850*/  @!P0 BRA `(.L_x_197) ;  /* 0xfffffffc00f08947 */ /* 0x004fea000383ffff */
[----:B------:R-:W-:Y:S05]  /*9860*/  BRA `(.L_x_198) ;  /* 0xffffffa000507947 */ /* 0x000fea000383ffff */
.L_x_66:
[----:B------:R-:W-:-:S07]  /*9870*/  MOV R0, UR5 ;  /* 0x0000000500007c02 */ /* 0x000fce0008000f00 */
.L_x_199:
[----:B-1----:R1:W2:Y:S02]  /*9880*/  SYNCS.PHASECHK.TRANS64.TRYWAIT P0, [R0+URZ], R3 ;  /* 0x00000003000075a7 */ /* 0x0022a400080011ff */
[----:B--2---:R-:W-:Y:S05]  /*9890*/  @!P0 NANOSLEEP.SYNCS 0x989680 ;  /* 0x009896800000895d */ /* 0x004fea0003900000 */
[----:B------:R-:W2:Y:S02]  /*98a0*/  @!P0 SYNCS.PHASECHK.TRANS64 P0, [R0+URZ], R3 ;  /* 0x00000003000085a7 */ /* 0x000ea400080010ff */
[----:B--2---:R-:W-:Y:S05]  /*98b0*/  @!P0 BRA `(.L_x_199) ;  /* 0xfffffffc00f08947 */ /* 0x004fea000383ffff */
[----:B------:R-:W-:Y:S05]  /*98c0*/  BRA `(.L_x_200) ;  /* 0xffffffa0005c7947 */ /* 0x000fea000383ffff */
.L_x_67:
[----:B------:R-:W-:-:S07]  /*98d0*/  MOV R0, UR5 ;  /* 0x0000000500007c02 */ /* 0x000fce0008000f00 */
.L_x_201:
[----:B-1----:R1:W2:Y:S02]  /*98e0*/  SYNCS.PHASECHK.TRANS64.TRYWAIT P0, [R0+URZ], R3 ;  /* 0x00000003000075a7 */ /* 0x0022a400080011ff */
[----:B--2---:R-:W-:Y:S05]  /*98f0*/  @!P0 NANOSLEEP.SYNCS 0x989680 ;  /* 0x009896800000895d */ /* 0x004fea0003900000 */
[----:B------:R-:W2:Y:S02]  /*9900*/  @!P0 SYNCS.PHASECHK.TRANS64 P0, [R0+URZ], R3 ;  /* 0x00000003000085a7 */ /* 0x000ea400080010ff */
[----:B--2---:R-:W-:Y:S05]  /*9910*/  @!P0 BRA `(.L_x_201) ;  /* 0xfffffffc00f08947 */ /* 0x004fea000383ffff */
[----:B------:R-:W-:Y:S05]  /*9920*/  BRA `(.L_x_202) ;  /* 0xffffffa000687947 */ /* 0x000fea000383ffff */
.L_x_68:
[----:B------:R-:W-:-:S07]  /*9930*/  MOV R0, UR5 ;  /* 0x0000000500007c02 */ /* 0x000fce0008000f00 */
.L_x_203:
[----:B-1----:R1:W2:Y:S02]  /*9940*/  SYNCS.PHASECHK.TRANS64.TRYWAIT P0, [R0+URZ], R3 ;  /* 0x00000003000075a7 */ /* 0x0022a400080011ff */
[----:B--2---:R-:W-:Y:S05]  /*9950*/  @!P0 NANOSLEEP.SYNCS 0x989680 ;  /* 0x009896800000895d */ /* 0x004fea0003900000 */
[----:B------:R-:W2:Y:S02]  /*9960*/  @!P0 SYNCS.PHASECHK.TRANS64 P0, [R0+URZ], R3 ;  /* 0x00000003000085a7 */ /* 0x000ea400080010ff */
[----:B--2---:R-:W-:Y:S05]  /*9970*/  @!P0 BRA `(.L_x_203) ;  /* 0xfffffffc00f08947 */ /* 0x004fea000383ffff */
[----:B------:R-:W-:Y:S05]  /*9980*/  BRA `(.L_x_204) ;  /* 0xffffffa000747947 */ /* 0x000fea000383ffff */
.L_x_69:
[----:B------:R-:W-:-:S07]  /*9990*/  MOV R0, UR5 ;  /* 0x0000000500007c02 */ /* 0x000fce0008000f00 */
.L_x_205:
[----:B-1----:R1:W2:Y:S02]  /*99a0*/  SYNCS.PHASECHK.TRANS64.TRYWAIT P0, [R0+URZ], R3 ;  /* 0x00000003000075a7 */ /* 0x0022a400080011ff */
[----:B--2---:R-:W-:Y:S05]  /*99b0*/  @!P0 NANOSLEEP.SYNCS 0x989680 ;  /* 0x009896800000895d */ /* 0x004fea0003900000 */
[----:B------:R-:W2:Y:S02]  /*99c0*/  @!P0 SYNCS.PHASECHK.TRANS64 P0, [R0+URZ], R3 ;  /* 0x00000003000085a7 */ /* 0x000ea400080010ff */
[----:B--2---:R-:W-:Y:S05]  /*99d0*/  @!P0 BRA `(.L_x_205) ;  /* 0xfffffffc00f08947 */ /* 0x004fea000383ffff */
[----:B------:R-:W-:Y:S05]  /*99e0*/  BRA `(.L_x_206) ;  /* 0xffffffa000807947 */ /* 0x000fea000383ffff */
.L_x_70:
[----:B------:R-:W-:-:S07]  /*99f0*/  MOV R0, UR5 ;  /* 0x0000000500007c02 */ /* 0x000fce0008000f00 */
.L_x_207:
[----:B-1----:R1:W2:Y:S02]  /*9a00*/  SYNCS.PHASECHK.TRANS64.TRYWAIT P0, [R0+URZ], R3 ;  /* 0x00000003000075a7 */ /* 0x0022a400080011ff */
[----:B--2---:R-:W-:Y:S05]  /*9a10*/  @!P0 NANOSLEEP.SYNCS 0x989680 ;  /* 0x009896800000895d */ /* 0x004fea0003900000 */
[----:B------:R-:W2:Y:S02]  /*9a20*/  @!P0 SYNCS.PHASECHK.TRANS64 P0, [R0+URZ], R3 ;  /* 0x00000003000085a7 */ /* 0x000ea400080010ff */
[----:B--2---:R-:W-:Y:S05]  /*9a30*/  @!P0 BRA `(.L_x_207) ;  /* 0xfffffffc00f08947 */ /* 0x004fea000383ffff */
[----:B------:R-:W-:Y:S05]  /*9a40*/  BRA `(.L_x_208) ;  /* 0xffffffa0008c7947 */ /* 0x000fea000383ffff */
.L_x_71:
[----:B------:R-:W-:-:S07]  /*9a50*/  MOV R0, UR5 ;  /* 0x0000000500007c02 */ /* 0x000fce0008000f00 */
.L_x_209:
[----:B-1----:R1:W2:Y:S02]  /*9a60*/  SYNCS.PHASECHK.TRANS64.TRYWAIT P0, [R0+URZ], R3 ;  /* 0x00000003000075a7 */ /* 0x0022a400080011ff */
[----:B--2---:R-:W-:Y:S05]  /*9a70*/  @!P0 NANOSLEEP.SYNCS 0x989680 ;  /* 0x009896800000895d */ /* 0x004fea0003900000 */
[----:B------:R-:W2:Y:S02]  /*9a80*/  @!P0 SYNCS.PHASECHK.TRANS64 P0, [R0+URZ], R3 ;  /* 0x00000003000085a7 */ /* 0x000ea400080010ff */
[----:B--2---:R-:W-:Y:S05]  /*9a90*/  @!P0 BRA `(.L_x_209) ;  /* 0xfffffffc00f08947 */ /* 0x004fea000383ffff */
[----:B------:R-:W-:Y:S05]  /*9aa0*/  BRA `(.L_x_210) ;  /* 0xffffffa000987947 */ /* 0x000fea000383ffff */
.L_x_72:
[----:B------:R-:W-:-:S07]  /*9ab0*/  MOV R0, UR5 ;  /* 0x0000000500007c02 */ /* 0x000fce0008000f00 */
.L_x_211:
[----:B-1----:R1:W2:Y:S02]  /*9ac0*/  SYNCS.PHASECHK.TRANS64.TRYWAIT P0, [R0+URZ], R3 ;  /* 0x00000003000075a7 */ /* 0x0022a400080011ff */
[----:B--2---:R-:W-:Y:S05]  /*9ad0*/  @!P0 NANOSLEEP.SYNCS 0x989680 ;  /* 0x009896800000895d */ /* 0x004fea0003900000 */
[----:B------:R-:W2:Y:S02]  /*9ae0*/  @!P0 SYNCS.PHASECHK.TRANS64 P0, [R0+URZ], R3 ;  /* 0x00000003000085a7 */ /* 0x000ea400080010ff */
[----:B--2---:R-:W-:Y:S05]  /*9af0*/  @!P0 BRA `(.L_x_211) ;  /* 0xfffffffc00f08947 */ /* 0x004fea000383ffff */
[----:B------:R-:W-:Y:S05]  /*9b00*/  BRA `(.L_x_212) ;  /* 0xffffffa000a47947 */ /* 0x000fea000383ffff */
.L_x_73:
[----:B------:R-:W-:-:S07]  /*9b10*/  MOV R0, UR5 ;  /* 0x0000000500007c02 */ /* 0x000fce0008000f00 */
.L_x_213:
[----:B-1----:R1:W2:Y:S02]  /*9b20*/  SYNCS.PHASECHK.TRANS64.TRYWAIT P0, [R0+URZ], R3 ;  /* 0x00000003000075a7 */ /* 0x0022a400080011ff */
[----:B--2---:R-:W-:Y:S05]  /*9b30*/  @!P0 NANOSLEEP.SYNCS 0x989680 ;  /* 0x009896800000895d */ /* 0x004fea0003900000 */
[----:B------:R-:W2:Y:S02]  /*9b40*/  @!P0 SYNCS.PHASECHK.TRANS64 P0, [R0+URZ], R3 ;  /* 0x00000003000085a7 */ /* 0x000ea400080010ff */
[----:B--2---:R-:W-:Y:S05]  /*9b50*/  @!P0 BRA `(.L_x_213) ;  /* 0xfffffffc00f08947 */ /* 0x004fea000383ffff */
[----:B------:R-:W-:Y:S05]  /*9b60*/  BRA `(.L_x_214) ;  /* 0xffffffa000b07947 */ /* 0x000fea000383ffff */
.L_x_74:
[----:B------:R-:W-:-:S07]  /*9b70*/  MOV R0, UR5 ;  /* 0x0000000500007c02 */ /* 0x000fce0008000f00 */
.L_x_215:
[----:B-1----:R1:W2:Y:S02]  /*9b80*/  SYNCS.PHASECHK.TRANS64.TRYWAIT P0, [R0+URZ], R3 ;  /* 0x00000003000075a7 */ /* 0x0022a400080011ff */
[----:B--2---:R-:W-:Y:S05]  /*9b90*/  @!P0 NANOSLEEP.SYNCS 0x989680 ;  /* 0x009896800000895d */ /* 0x004fea0003900000 */
[----:B------:R-:W2:Y:S02]  /*9ba0*/  @!P0 SYNCS.PHASECHK.TRANS64 P0, [R0+URZ], R3 ;  /* 0x00000003000085a7 */ /* 0x000ea400080010ff */
[----:B--2---:R-:W-:Y:S05]  /*9bb0*/  @!P0 BRA `(.L_x_215) ;  /* 0xfffffffc00f08947 */ /* 0x004fea000383ffff */
[----:B------:R-:W-:Y:S05]  /*9bc0*/  BRA `(.L_x_216) ;  /* 0xffffffa000bc7947 */ /* 0x000fea000383ffff */
.L_x_75:
[----:B------:R-:W-:-:S07]  /*9bd0*/  MOV R0, UR5 ;  /* 0x0000000500007c02 */ /* 0x000fce0008000f00 */
.L_x_217:
[----:B-1----:R1:W2:Y:S02]  /*9be0*/  SYNCS.PHASECHK.TRANS64.TRYWAIT P0, [R0+URZ], R3 ;  /* 0x00000003000075a7 */ /* 0x0022a400080011ff */
[----:B--2---:R-:W-:Y:S05]  /*9bf0*/  @!P0 NANOSLEEP.SYNCS 0x989680 ;  /* 0x009896800000895d */ /* 0x004fea0003900000 */
[----:B------:R-:W2:Y:S02]  /*9c00*/  @!P0 SYNCS.PHASECHK.TRANS64 P0, [R0+URZ], R3 ;  /* 0x00000003000085a7 */ /* 0x000ea400080010ff */
[----:B--2---:R-:W-:Y:S05]  /*9c10*/  @!P0 BRA `(.L_x_217) ;  /* 0xfffffffc00f08947 */ /* 0x004fea000383ffff */
[----:B------:R-:W-:Y:S05]  /*9c20*/  BRA `(.L_x_218) ;  /* 0xffffffa000c87947 */ /* 0x000fea000383ffff */
.L_x_76:
[----:B------:R-:W-:-:S07]  /*9c30*/  MOV R0, UR5 ;  /* 0x0000000500007c02 */ /* 0x000fce0008000f00 */
.L_x_219:
[----:B-1----:R1:W2:Y:S02]  /*9c40*/  SYNCS.PHASECHK.TRANS64.TRYWAIT P0, [R0+URZ], R3 ;  /* 0x00000003000075a7 */ /* 0x0022a400080011ff */
[----:B--2---:R-:W-:Y:S05]  /*9c50*/  @!P0 NANOSLEEP.SYNCS 0x989680 ;  /* 0x009896800000895d */ /* 0x004fea0003900000 */
[----:B------:R-:W2:Y:S02]  /*9c60*/  @!P0 SYNCS.PHASECHK.TRANS64 P0, [R0+URZ], R3 ;  /* 0x00000003000085a7 */ /* 0x000ea400080010ff */
[----:B--2---:R-:W-:Y:S05]  /*9c70*/  @!P0 BRA `(.L_x_219) ;  /* 0xfffffffc00f08947 */ /* 0x004fea000383ffff */
[----:B------:R-:W-:Y:S05]  /*9c80*/  BRA `(.L_x_220) ;  /* 0xffffffa000d47947 */ /* 0x000fea000383ffff */
.L_x_77:
[----:B------:R-:W-:-:S07]  /*9c90*/  MOV R0, UR5 ;  /* 0x0000000500007c02 */ /* 0x000fce0008000f00 */
.L_x_221:
[----:B-1----:R1:W2:Y:S02]  /*9ca0*/  SYNCS.PHASECHK.TRANS64.TRYWAIT P0, [R0+URZ], R3 ;  /* 0x00000003000075a7 */ /* 0x0022a400080011ff */
[----:B--2---:R-:W-:Y:S05]  /*9cb0*/  @!P0 NANOSLEEP.SYNCS 0x989680 ;  /* 0x009896800000895d */ /* 0x004fea0003900000 */
[----:B------:R-:W2:Y:S02]  /*9cc0*/  @!P0 SYNCS.PHASECHK.TRANS64 P0, [R0+URZ], R3 ;  /* 0x00000003000085a7 */ /* 0x000ea400080010ff */
[----:B--2---:R-:W-:Y:S05]  /*9cd0*/  @!P0 BRA `(.L_x_221) ;  /* 0xfffffffc00f08947 */ /* 0x004fea000383ffff */
[----:B------:R-:W-:Y:S05]  /*9ce0*/  BRA `(.L_x_222) ;  /* 0xffffffa000e07947 */ /* 0x000fea000383ffff */
.L_x_78:
[----:B------:R-:W-:-:S07]  /*9cf0*/  MOV R0, UR5 ;  /* 0x0000000500007c02 */ /* 0x000fce0008000f00 */
.L_x_223:
[----:B-1----:R1:W2:Y:S02]  /*9d00*/  SYNCS.PHASECHK.TRANS64.TRYWAIT P0, [R0+URZ], R3 ;  /* 0x00000003000075a7 */ /* 0x0022a400080011ff */
[----:B--2---:R-:W-:Y:S05]  /*9d10*/  @!P0 NANOSLEEP.SYNCS 0x989680 ;  /* 0x009896800000895d */ /* 0x004fea0003900000 */
[----:B------:R-:W2:Y:S02]  /*9d20*/  @!P0 SYNCS.PHASECHK.TRANS64 P0, [R0+URZ], R3 ;  /* 0x00000003000085a7 */ /* 0x000ea400080010ff */
[----:B--2---:R-:W-:Y:S05]  /*9d30*/  @!P0 BRA `(.L_x_223) ;  /* 0xfffffffc00f08947 */ /* 0x004fea000383ffff */
[----:B------:R-:W-:Y:S05]  /*9d40*/  BRA `(.L_x_224) ;  /* 0xffffffa000ec7947 */ /* 0x000fea000383ffff */
.L_x_79:
[----:B------:R-:W-:-:S07]  /*9d50*/  MOV R0, UR5 ;  /* 0x0000000500007c02 */ /* 0x000fce0008000f00 */
.L_x_225:
[----:B-1----:R1:W2:Y:S02]  /*9d60*/  SYNCS.PHASECHK.TRANS64.TRYWAIT P0, [R0+URZ], R3 ;  /* 0x00000003000075a7 */ /* 0x0022a400080011ff */
[----:B--2---:R-:W-:Y:S05]  /*9d70*/  @!P0 NANOSLEEP.SYNCS 0x989680 ;  /* 0x009896800000895d */ /* 0x004fea0003900000 */
[----:B------:R-:W2:Y:S02]  /*9d80*/  @!P0 SYNCS.PHASECHK.TRANS64 P0, [R0+URZ], R3 ;  /* 0x00000003000085a7 */ /* 0x000ea400080010ff */
[----:B--2---:R-:W-:Y:S05]  /*9d90*/  @!P0 BRA `(.L_x_225) ;  /* 0xfffffffc00f08947 */ /* 0x004fea000383ffff */
[----:B------:R-:W-:Y:S05]  /*9da0*/  BRA `(.L_x_226) ;  /* 0xffffffa000f87947 */ /* 0x000fea000383ffff */
.L_x_80:
[----:B------:R-:W-:-:S07]  /*9db0*/  MOV R0, UR5 ;  /* 0x0000000500007c02 */ /* 0x000fce0008000f00 */
.L_x_227:
[----:B-1----:R1:W2:Y:S02]  /*9dc0*/  SYNCS.PHASECHK.TRANS64.TRYWAIT P0, [R0+URZ], R3 ;  /* 0x00000003000075a7 */ /* 0x0022a400080011ff */
[----:B--2---:R-:W-:Y:S05]  /*9dd0*/  @!P0 NANOSLEEP.SYNCS 0x989680 ;  /* 0x009896800000895d */ /* 0x004fea0003900000 */
[----:B------:R-:W2:Y:S02]  /*9de0*/  @!P0 SYNCS.PHASECHK.TRANS64 P0, [R0+URZ], R3 ;  /* 0x00000003000085a7 */ /* 0x000ea400080010ff */
[----:B--2---:R-:W-:Y:S05]  /*9df0*/  @!P0 BRA `(.L_x_227) ;  /* 0xfffffffc00f08947 */ /* 0x004fea000383ffff */
[----:B------:R-:W-:Y:S05]  /*9e00*/  BRA `(.L_x_228) ;  /* 0xffffffa400047947 */ /* 0x000fea000383ffff */
.L_x_81:
[----:B------:R-:W-:-:S07]  /*9e10*/  MOV R0, UR5 ;  /* 0x0000000500007c02 */ /* 0x000fce0008000f00 */
.L_x_229:
[----:B-1----:R1:W2:Y:S02]  /*9e20*/  SYNCS.PHASECHK.TRANS64.TRYWAIT P0, [R0+URZ], R3 ;  /* 0x00000003000075a7 */ /* 0x0022a400080011ff */
[----:B--2---:R-:W-:Y:S05]  /*9e30*/  @!P0 NANOSLEEP.SYNCS 0x989680 ;  /* 0x009896800000895d */ /* 0x004fea0003900000 */
[----:B------:R-:W2:Y:S02]  /*9e40*/  @!P0 SYNCS.PHASECHK.TRANS64 P0, [R0+URZ], R3 ;  /* 0x00000003000085a7 */ /* 0x000ea400080010ff */
[----:B--2---:R-:W-:Y:S05]  /*9e50*/  @!P0 BRA `(.L_x_229) ;  /* 0xfffffffc00f08947 */ /* 0x004fea000383ffff */
[----:B------:R-:W-:Y:S05]  /*9e60*/  BRA `(.L_x_230) ;  /* 0xffffffa400107947 */ /* 0x000fea000383ffff */
.L_x_82:
[----:B------:R-:W-:-:S07]  /*9e70*/  MOV R0, UR5 ;  /* 0x0000000500007c02 */ /* 0x000fce0008000f00 */
.L_x_231:
[----:B-1----:R1:W2:Y:S02]  /*9e80*/  SYNCS.PHASECHK.TRANS64.TRYWAIT P0, [R0+URZ], R3 ;  /* 0x00000003000075a7 */ /* 0x0022a400080011ff */
[----:B--2---:R-:W-:Y:S05]  /*9e90*/  @!P0 NANOSLEEP.SYNCS 0x989680 ;  /* 0x009896800000895d */ /* 0x004fea0003900000 */
[----:B------:R-:W2:Y:S02]  /*9ea0*/  @!P0 SYNCS.PHASECHK.TRANS64 P0, [R0+URZ], R3 ;  /* 0x00000003000085a7 */ /* 0x000ea400080010ff */
[----:B--2---:R-:W-:Y:S05]  /*9eb0*/  @!P0 BRA `(.L_x_231) ;  /* 0xfffffffc00f08947 */ /* 0x004fea000383ffff */
[----:B------:R-:W-:Y:S05]  /*9ec0*/  BRA `(.L_x_232) ;  /* 0xffffffa4001c7947 */ /* 0x000fea000383ffff */
.L_x_83:
[----:B------:R-:W-:-:S07]  /*9ed0*/  MOV R0, UR5 ;  /* 0x0000000500007c02 */ /* 0x000fce0008000f00 */
.L_x_233:
[----:B-1----:R1:W2:Y:S02]  /*9ee0*/  SYNCS.PHASECHK.TRANS64.TRYWAIT P0, [R0+URZ], R3 ;  /* 0x00000003000075a7 */ /* 0x0022a400080011ff */
[----:B--2---:R-:W-:Y:S05]  /*9ef0*/  @!P0 NANOSLEEP.SYNCS 0x989680 ;  /* 0x009896800000895d */ /* 0x004fea0003900000 */
[----:B------:R-:W2:Y:S02]  /*9f00*/  @!P0 SYNCS.PHASECHK.TRANS64 P0, [R0+URZ], R3 ;  /* 0x00000003000085a7 */ /* 0x000ea400080010ff */
[----:B--2---:R-:W-:Y:S05]  /*9f10*/  @!P0 BRA `(.L_x_233) ;  /* 0xfffffffc00f08947 */ /* 0x004fea000383ffff */
[----:B------:R-:W-:Y:S05]  /*9f20*/  BRA `(.L_x_234) ;  /* 0xffffffa400287947 */ /* 0x000fea000383ffff */
.L_x_86:
[----:B-1----:R1:W2:Y:S02]  /*9f30*/  SYNCS.PHASECHK.TRANS64.TRYWAIT P0, [R2+URZ+0x310], R4 ;  /* 0x00031004020075a7 */ /* 0x0022a400080011ff */
[----:B--2---:R-:W-:Y:S05]  /*9f40*/  @!P0 NANOSLEEP.SYNCS 0x989680 ;  /* 0x009896800000895d */ /* 0x004fea0003900000 */
[----:B------:R-:W2:Y:S02]  /*9f50*/  @!P0 SYNCS.PHASECHK.TRANS64 P0, [R2+URZ+0x310], R4 ;  /* 0x00031004020085a7 */ /* 0x000ea400080010ff */
[----:B--2---:R-:W-:Y:S05]  /*9f60*/  @!P0 BRA `(.L_x_86) ;  /* 0xfffffffc00f08947 */ /* 0x004fea000383ffff */
[----:B------:R-:W-:Y:S05]  /*9f70*/  BRA `(.L_x_235) ;  /* 0xffffffa4008c7947 */ /* 0x000fea000383ffff */
.L_x_87:
[----:B------:R-:W-:-:S07]  /*9f80*/  MOV R2, UR4 ;  /* 0x0000000400027c02 */ /* 0x000fce0008000f00 */
.L_x_236:
[----:B-1----:R1:W2:Y:S02]  /*9f90*/  SYNCS.PHASECHK.TRANS64.TRYWAIT P0, [R2+URZ+0x2c0], R5 ;  /* 0x0002c005020075a7 */ /* 0x0022a400080011ff */
[----:B--2---:R-:W-:Y:S05]  /*9fa0*/  @!P0 NANOSLEEP.SYNCS 0x989680 ;  /* 0x009896800000895d */ /* 0x004fea0003900000 */
[----:B------:R-:W2:Y:S02]  /*9fb0*/  @!P0 SYNCS.PHASECHK.TRANS64 P0, [R2+URZ+0x2c0], R5 ;  /* 0x0002c005020085a7 */ /* 0x000ea400080010ff */
[----:B--2---:R-:W-:Y:S05]  /*9fc0*/  @!P0 BRA `(.L_x_236) ;  /* 0xfffffffc00f08947 */ /* 0x004fea000383ffff */
[----:B------:R-:W-:Y:S05]  /*9fd0*/  BRA `(.L_x_237) ;  /* 0xffffffa4009c7947 */ /* 0x000fea000383ffff */
.L_x_88:
[----:B-1----:R1:W2:Y:S02]  /*9fe0*/  SYNCS.PHASECHK.TRANS64.TRYWAIT P1, [R2+URZ+0x2b0], R4 ;  /* 0x0002b004020075a7 */ /* 0x0022a400080211ff */
[----:B--2---:R-:W-:Y:S05]  /*9ff0*/  @!P1 NANOSLEEP.SYNCS 0x989680 ;  /* 0x009896800000995d */ /* 0x004fea0003900000 */
[----:B------:R-:W2:Y:S02]  /*a000*/  @!P1 SYNCS.PHASECHK.TRANS64 P1, [R2+URZ+0x2b0], R4 ;  /* 0x0002b004020095a7 */ /* 0x000ea400080210ff */
[----:B--2---:R-:W-:Y:S05]  /*a010*/  @!P1 BRA `(.L_x_88) ;  /* 0xfffffffc00f09947 */ /* 0x004fea000383ffff */
[----:B------:R-:W-:Y:S05]  /*a020*/  BRA `(.L_x_238) ;  /* 0xffffffa400cc7947 */ /* 0x000fea000383ffff */
.L_x_91:
[----:B------:R-:W-:-:S07]  /*a030*/  MOV R0, UR4 ;  /* 0x0000000400007c02 */ /* 0x000fce0008000f00 */
.L_x_239:
[----:B-1----:R1:W2:Y:S02]  /*a040*/  SYNCS.PHASECHK.TRANS64.TRYWAIT P0, [R0+URZ+0x2c0], R2 ;  /* 0x0002c002000075a7 */ /* 0x0022a400080011ff */
[----:B--2---:R-:W-:Y:S05]  /*a050*/  @!P0 NANOSLEEP.SYNCS 0x989680 ;  /* 0x009896800000895d */ /* 0x004fea0003900000 */
[----:B------:R-:W2:Y:S02]  /*a060*/  @!P0 SYNCS.PHASECHK.TRANS64 P0, [R0+URZ+0x2c0], R2 ;  /* 0x0002c002000085a7 */ /* 0x000ea400080010ff */
[----:B--2---:R-:W-:Y:S05]  /*a070*/  @!P0 BRA `(.L_x_239) ;  /* 0xfffffffc00f08947 */ /* 0x004fea000383ffff */
[----:B------:R-:W-:Y:S05]  /*a080*/  BRA `(.L_x_90) ;  /* 0xffffffa800207947 */ /* 0x000fea000383ffff */
.L_x_100:
[----:B-1----:R-:W-:-:S04]  /*a090*/  MOV R5, UR5 ;  /* 0x0000000500057c02 */ /* 0x002fc80008000f00 */
[----:B------:R1:W2:Y:S03]  /*a0a0*/  SYNCS.PHASECHK.TRANS64.TRYWAIT P0, [R5+URZ+0x8], R6 ;  /* 0x00000806050075a7 */ /* 0x0002a600080011ff */
[----:B--2---:R-:W-:Y:S05]  /*a0b0*/  @!P0 NANOSLEEP.SYNCS 0x989680 ;  /* 0x009896800000895d */ /* 0x004fea0003900000 */
[----:B------:R-:W2:Y:S02]  /*a0c0*/  @!P0 SYNCS.PHASECHK.TRANS64 P0, [R5+URZ+0x8], R6 ;  /* 0x00000806050085a7 */ /* 0x000ea400080010ff */
[----:B--2---:R-:W-:Y:S05]  /*a0d0*/  @!P0 BRA `(.L_x_100) ;  /* 0xfffffffc00ec8947 */ /* 0x004fea000383ffff */
[----:B------:R-:W-:Y:S05]  /*a0e0*/  BRA `(.L_x_99) ;  /* 0xffffffa800d87947 */ /* 0x000fea000383ffff */
.L_x_102:
[----:B------:R-:W-:Y:S01]  /*a0f0*/  BSSY B0, `(.L_x_240) ;  /* 0x0000006000007945 */ /* 0x000fe20003800000 */
[----:B------:R-:W-:-:S07]  /*a100*/  MOV R15, 0xffffffff ;  /* 0xffffffff000f7802 */ /* 0x000fce0000000f00 */
[----:B-1---5:R-:W-:Y:S05]  /*a110*/  WARPSYNC.COLLECTIVE R15, `(.L_x_241) ;  /* 0x000000000f0c7348 */ /* 0x022fea0003c00000 */
[----:B------:R-:W-:Y:S02]  /*a120*/  ELECT P6, UR79, PT ;  /* 0x00000000004f782f */ /* 0x000fe400038c0000 */
[----:B------:R-:W-:Y:S01]  /*a130*/  MOV R14, UR79 ;  /* 0x0000004f000e7c02 */ /* 0x000fe20008000f00 */
[----:B-1---5:R-:W-:Y:S10]  /*a140*/  ENDCOLLECTIVE ;  /* 0x000000000000791b */ /* 0x022ff40003800000 */
.L_x_241:
[----:B------:R-:W-:Y:S05]  /*a150*/  BSYNC B0 ;  /* 0x0000000000007941 */ /* 0x000fea0003800000 */
.L_x_240:
[----:B------:R-:W-:Y:S01]  /*a160*/  PLOP3.LUT P0, PT, P6, PT, PT, 0x80, 0x8 ;  /* 0x000000000008781c */ /* 0x000fe2000370f070 */
[----:B------:R-:W-:-:S12]  /*a170*/  BRA `(.L_x_242) ;  /* 0xffffffac00047947 */ /* 0x000fd8000383ffff */
.L_x_104:
[----:B-1----:R-:W-:-:S04]  /*a180*/  MOV R0, UR5 ;  /* 0x0000000500007c02 */ /* 0x002fc80008000f00 */
[----:B------:R1:W2:Y:S03]  /*a190*/  SYNCS.PHASECHK.TRANS64.TRYWAIT P0, [R0+URZ+0x8], R4 ;  /* 0x00000804000075a7 */ /* 0x0002a600080011ff */
[----:B--2---:R-:W-:Y:S05]  /*a1a0*/  @!P0 NANOSLEEP.SYNCS 0x989680 ;  /* 0x009896800000895d */ /* 0x004fea0003900000 */
[----:B------:R-:W2:Y:S02]  /*a1b0*/  @!P0 SYNCS.PHASECHK.TRANS64 P0, [R0+URZ+0x8], R4 ;  /* 0x00000804000085a7 */ /* 0x000ea400080010ff */
[----:B--2---:R-:W-:Y:S05]  /*a1c0*/  @!P0 BRA `(.L_x_104) ;  /* 0xfffffffc00ec8947 */ /* 0x004fea000383ffff */
[----:B------:R-:W-:Y:S05]  /*a1d0*/  BRA `(.L_x_103) ;  /* 0xffffffac00087947 */ /* 0x000fea000383ffff */
.L_x_105:
[----:B-1----:R1:W2:Y:S02]  /*a1e0*/  SYNCS.PHASECHK.TRANS64.TRYWAIT P0, [R0+URZ+0x2b0], R4 ;  /* 0x0002b004000075a7 */ /* 0x0022a400080011ff */
[----:B--2---:R-:W-:Y:S05]  /*a1f0*/  @!P0 NANOSLEEP.SYNCS 0x989680 ;  /* 0x009896800000895d */ /* 0x004fea0003900000 */
[----:B------:R-:W2:Y:S02]  /*a200*/  @!P0 SYNCS.PHASECHK.TRANS64 P0, [R0+URZ+0x2b0], R4 ;  /* 0x0002b004000085a7 */ /* 0x000ea400080010ff */
[----:B--2---:R-:W-:Y:S05]  /*a210*/  @!P0 BRA `(.L_x_105) ;  /* 0xfffffffc00f08947 */ /* 0x004fea000383ffff */
[----:B------:R-:W-:Y:S05]  /*a220*/  BRA `(.L_x_243) ;  /* 0xffffffac00dc7947 */ /* 0x000fea000383ffff */
.L_x_107:
[----:B------:R-:W-:-:S07]  /*a230*/  MOV R0, UR19 ;  /* 0x0000001300007c02 */ /* 0x000fce0008000f00 */
.L_x_244:
[----:B-1----:R1:W2:Y:S02]  /*a240*/  SYNCS.PHASECHK.TRANS64.TRYWAIT P0, [R0+URZ+0x2f0], R4 ;  /* 0x0002f004000075a7 */ /* 0x0022a400080011ff */
[----:B--2---:R-:W-:Y:S05]  /*a250*/  @!P0 NANOSLEEP.SYNCS 0x989680 ;  /* 0x009896800000895d */ /* 0x004fea0003900000 */
[----:B------:R-:W2:Y:S02]  /*a260*/  @!P0 SYNCS.PHASECHK.TRANS64 P0, [R0+URZ+0x2f0], R4 ;  /* 0x0002f004000085a7 */ /* 0x000ea400080010ff */
[----:B--2---:R-:W-:Y:S05]  /*a270*/  @!P0 BRA `(.L_x_244) ;  /* 0xfffffffc00f08947 */ /* 0x004fea000383ffff */
[----:B------:R-:W-:Y:S05]  /*a280*/  BRA `(.L_x_245) ;  /* 0xffffffb000247947 */ /* 0x000fea000383ffff */
.L_x_110:
[----:B------:R-:W-:Y:S07]  /*a290*/  MOV R0, UR6 ;  /* 0x0000000600007c02 */ /* 0x000fee0008000f00 */
.L_x_246:
[----:B-1----:R1:W2:Y:S02]  /*a2a0*/  SYNCS.PHASECHK.TRANS64.TRYWAIT P0, [R0+URZ], R4 ;  /* 0x00000004000075a7 */ /* 0x0022a400080011ff */
[----:B--2---:R-:W-:Y:S05]  /*a2b0*/  @!P0 NANOSLEEP.SYNCS 0x989680 ;  /* 0x009896800000895d */ /* 0x004fea0003900000 */
[----:B------:R-:W2:Y:S02]  /*a2c0*/  @!P0 SYNCS.PHASECHK.TRANS64 P0, [R0+URZ], R4 ;  /* 0x00000004000085a7 */ /* 0x000ea400080010ff */
[----:B--2---:R-:W-:Y:S05]  /*a2d0*/  @!P0 BRA `(.L_x_246) ;  /* 0xfffffffc00f08947 */ /* 0x004fea000383ffff */
[----:B------:R-:W-:Y:S05]  /*a2e0*/  BRA `(.L_x_109) ;  /* 0xffffffb0003c7947 */ /* 0x000fea000383ffff */
.L_x_114:
[----:B-1----:R-:W-:-:S07]  /*a2f0*/  MOV R0, UR4 ;  /* 0x0000000400007c02 */ /* 0x002fce0008000f00 */
.L_x_247:
[----:B-1----:R1:W2:Y:S02]  /*a300*/  SYNCS.PHASECHK.TRANS64.TRYWAIT P0, [R0+URZ], R2 ;  /* 0x00000002000075a7 */ /* 0x0022a400080011ff */
[----:B--2---:R-:W-:Y:S05]  /*a310*/  @!P0 NANOSLEEP.SYNCS 0x989680 ;  /* 0x009896800000895d */ /* 0x004fea0003900000 */
[----:B------:R-:W2:Y:S02]  /*a320*/  @!P0 SYNCS.PHASECHK.TRANS64 P0, [R0+URZ], R2 ;  /* 0x00000002000085a7 */ /* 0x000ea400080010ff */
[----:B--2---:R-:W-:Y:S05]  /*a330*/  @!P0 BRA `(.L_x_247) ;  /* 0xfffffffc00f08947 */ /* 0x004fea000383ffff */
[----:B------:R-:W-:Y:S05]  /*a340*/  BRA `(.L_x_248) ;  /* 0xffffffb000f47947 */ /* 0x000fea000383ffff */
.L_x_115:
[----:B------:R-:W-:-:S07]  /*a350*/  MOV R0, UR5 ;  /* 0x0000000500007c02 */ /* 0x000fce0008000f00 */
.L_x_249:
[----:B-1----:R1:W2:Y:S02]  /*a360*/  SYNCS.PHASECHK.TRANS64.TRYWAIT P0, [R0+URZ], R3 ;  /* 0x00000003000075a7 */ /* 0x0022a400080011ff */
[----:B--2---:R-:W-:Y:S05]  /*a370*/  @!P0 NANOSLEEP.SYNCS 0x989680 ;  /* 0x009896800000895d */ /* 0x004fea0003900000 */
[----:B------:R-:W2:Y:S02]  /*a380*/  @!P0 SYNCS.PHASECHK.TRANS64 P0, [R0+URZ], R3 ;  /* 0x00000003000085a7 */ /* 0x000ea400080010ff */
[----:B--2---:R-:W-:Y:S05]  /*a390*/  @!P0 BRA `(.L_x_249) ;  /* 0xfffffffc00f08947 */ /* 0x004fea000383ffff */
[----:B------:R-:W-:Y:S05]  /*a3a0*/  BRA `(.L_x_250) ;  /* 0xffffffb400007947 */ /* 0x000fea000383ffff */
.L_x_116:
[----:B------:R-:W-:-:S07]  /*a3b0*/  MOV R0, UR5 ;  /* 0x0000000500007c02 */ /* 0x000fce0008000f00 */
.L_x_251:
[----:B-1----:R1:W2:Y:S02]  /*a3c0*/  SYNCS.PHASECHK.TRANS64.TRYWAIT P0, [R0+URZ], R3 ;  /* 0x00000003000075a7 */ /* 0x0022a400080011ff */
[----:B--2---:R-:W-:Y:S05]  /*a3d0*/  @!P0 NANOSLEEP.SYNCS 0x989680 ;  /* 0x009896800000895d */ /* 0x004fea0003900000 */
[----:B------:R-:W2:Y:S02]  /*a3e0*/  @!P0 SYNCS.PHASECHK.TRANS64 P0, [R0+URZ], R3 ;  /* 0x00000003000085a7 */ /* 0x000ea400080010ff */
[----:B--2---:R-:W-:Y:S05]  /*a3f0*/  @!P0 BRA `(.L_x_251) ;  /* 0xfffffffc00f08947 */ /* 0x004fea000383ffff */
[----:B------:R-:W-:Y:S05]  /*a400*/  BRA `(.L_x_252) ;  /* 0xffffffb4000c7947 */ /* 0x000fea000383ffff */
.L_x_119:
[----:B------:R-:W-:-:S07]  /*a410*/  MOV R0, UR13 ;  /* 0x0000000d00007c02 */ /* 0x000fce0008000f00 */
.L_x_253:
[----:B-1----:R1:W2:Y:S02]  /*a420*/  SYNCS.PHASECHK.TRANS64.TRYWAIT P1, [R0+URZ+0x330], R2 ;  /* 0x00033002000075a7 */ /* 0x0022a400080211ff */
[----:B--2---:R-:W-:Y:S05]  /*a430*/  @!P1 NANOSLEEP.SYNCS 0x989680 ;  /* 0x009896800000995d */ /* 0x004fea0003900000 */
[----:B------:R-:W2:Y:S02]  /*a440*/  @!P1 SYNCS.PHASECHK.TRANS64 P1, [R0+URZ+0x330], R2 ;  /* 0x00033002000095a7 */ /* 0x000ea400080210ff */
[----:B--2---:R-:W-:Y:S05]  /*a450*/  @!P1 BRA `(.L_x_253) ;  /* 0xfffffffc00f09947 */ /* 0x004fea000383ffff */
[----:B------:R-:W-:Y:S05]  /*a460*/  BRA `(.L_x_254) ;  /* 0xffffffb400587947 */ /* 0x000fea000383ffff */
.L_x_124:
[----:B--2---:R2:W4:Y:S02]  /*a470*/  SYNCS.PHASECHK.TRANS64.TRYWAIT P0, [R7+URZ+0x2b0], R0 ;  /* 0x0002b000070075a7 */ /* 0x00452400080011ff */
[----:B----4-:R-:W-:Y:S05]  /*a480*/  @!P0 NANOSLEEP.SYNCS 0x989680 ;  /* 0x009896800000895d */ /* 0x010fea0003900000 */
[----:B------:R-:W4:Y:S02]  /*a490*/  @!P0 SYNCS.PHASECHK.TRANS64 P0, [R7+URZ+0x2b0], R0 ;  /* 0x0002b000070085a7 */ /* 0x000f2400080010ff */
[----:B----4-:R-:W-:Y:S05]  /*a4a0*/  @!P0 BRA `(.L_x_124) ;  /* 0xfffffffc00f08947 */ /* 0x010fea000383ffff */
[----:B------:R-:W-:Y:S05]  /*a4b0*/  BRA `(.L_x_255) ;  /* 0xffffffb800787947 */ /* 0x000fea000383ffff */
.L_x_127:
[----:B-1----:R-:W-:Y:S07]  /*a4c0*/  MOV R0, UR17 ;  /* 0x0000001100007c02 */ /* 0x002fee0008000f00 */
.L_x_256:
[----:B-1----:R1:W2:Y:S02]  /*a4d0*/  SYNCS.PHASECHK.TRANS64.TRYWAIT P2, [R0+URZ+0x2a8], R7 ;  /* 0x0002a807000075a7 */ /* 0x0022a400080411ff */
[----:B--2---:R-:W-:Y:S05]  /*a4e0*/  @!P2 NANOSLEEP.SYNCS 0x989680 ;  /* 0x009896800000a95d */ /* 0x004fea0003900000 */
[----:B------:R-:W2:Y:S02]  /*a4f0*/  @!P2 SYNCS.PHASECHK.TRANS64 P2, [R0+URZ+0x2a8], R7 ;  /* 0x0002a8070000a5a7 */ /* 0x000ea400080410ff */
[----:B--2---:R-:W-:Y:S05]  /*a500*/  @!P2 BRA `(.L_x_256) ;  /* 0xfffffffc00f0a947 */ /* 0x004fea000383ffff */
[----:B------:R-:W-:Y:S05]  /*a510*/  BRA `(.L_x_126) ;  /* 0xffffffbc00d87947 */ /* 0x000fea000383ffff */
.L_x_130:
[----:B-1----:R-:W-:Y:S07]  /*a520*/  MOV R0, UR17 ;  /* 0x0000001100007c02 */ /* 0x002fee0008000f00 */
.L_x_257:
[----:B-1----:R1:W2:Y:S02]  /*a530*/  SYNCS.PHASECHK.TRANS64.TRYWAIT P0, [R0+URZ+0x298], R6 ;  /* 0x00029806000075a7 */ /* 0x0022a400080011ff */
[----:B--2---:R-:W-:Y:S05]  /*a540*/  @!P0 NANOSLEEP.SYNCS 0x989680 ;  /* 0x009896800000895d */ /* 0x004fea0003900000 */
[----:B------:R-:W2:Y:S02]  /*a550*/  @!P0 SYNCS.PHASECHK.TRANS64 P0, [R0+URZ+0x298], R6 ;  /* 0x00029806000085a7 */ /* 0x000ea400080010ff */
[----:B--2---:R-:W-:Y:S05]  /*a560*/  @!P0 BRA `(.L_x_257) ;  /* 0xfffffffc00f08947 */ /* 0x004fea000383ffff */
[----:B------:R-:W-:Y:S05]  /*a570*/  BRA `(.L_x_258) ;  /* 0xffffffc000287947 */ /* 0x000fea000383ffff */
.L_x_133:
[----:B--2---:R2:W3:Y:S02]  /*a580*/  SYNCS.PHASECHK.TRANS64.TRYWAIT P0, [R3+URZ+0x2b0], R0 ;  /* 0x0002b000030075a7 */ /* 0x0044e400080011ff */
[----:B---3--:R-:W-:Y:S05]  /*a590*/  @!P0 NANOSLEEP.SYNCS 0x989680 ;  /* 0x009896800000895d */ /* 0x008fea0003900000 */
[----:B------:R-:W3:Y:S02]  /*a5a0*/  @!P0 SYNCS.PHASECHK.TRANS64 P0, [R3+URZ+0x2b0], R0 ;  /* 0x0002b000030085a7 */ /* 0x000ee400080010ff */
[----:B---3--:R-:W-:Y:S05]  /*a5b0*/  @!P0 BRA `(.L_x_133) ;  /* 0xfffffffc00f08947 */ /* 0x008fea000383ffff */
[----:B------:R-:W-:Y:S05]  /*a5c0*/  BRA `(.L_x_259) ;  /* 0xffffffc4006c7947 */ /* 0x000fea000383ffff */
.L_x_144:
[----:B-1----:R-:W-:Y:S04]  /*a5d0*/  MOV R0, UR44 ;  /* 0x0000002c00007c02 */ /* 0x002fe80008000f00 */
[----:B------:R1:W2:Y:S03]  /*a5e0*/  SYNCS.PHASECHK.TRANS64.TRYWAIT P1, [R0+URZ+0x290], R3 ;  /* 0x00029003000075a7 */ /* 0x0002a600080211ff */
[----:B--2---:R-:W-:Y:S05]  /*a5f0*/  @!P1 NANOSLEEP.SYNCS 0x989680 ;  /* 0x009896800000995d */ /* 0x004fea0003900000 */
[----:B------:R-:W2:Y:S02]  /*a600*/  @!P1 SYNCS.PHASECHK.TRANS64 P1, [R0+URZ+0x290], R3 ;  /* 0x00029003000095a7 */ /* 0x000ea400080210ff */
[----:B--2---:R-:W-:Y:S05]  /*a610*/  @!P1 BRA `(.L_x_144) ;  /* 0xfffffffc00ec9947 */ /* 0x004fea000383ffff */
[----:B------:R-:W-:Y:S05]  /*a620*/  BRA `(.L_x_143) ;  /* 0xffffffd000c07947 */ /* 0x000fea000383ffff */
.L_x_146:
[----:B------:R1:W1:Y:S02]  /*a630*/  SYNCS.PHASECHK.TRANS64.TRYWAIT P1, [R143+URZ+0x2d0], R4 ;  /* 0x0002d0048f0075a7 */ /* 0x00026400080211ff */
[----:B-1----:R-:W-:Y:S05]  /*a640*/  @!P1 NANOSLEEP.SYNCS 0x989680 ;  /* 0x009896800000995d */ /* 0x002fea0003900000 */
[----:B------:R-:W1:Y:S02]  /*a650*/  @!P1 SYNCS.PHASECHK.TRANS64 P1, [R143+URZ+0x2d0], R4 ;  /* 0x0002d0048f0095a7 */ /* 0x000e6400080210ff */
[----:B-1----:R-:W-:Y:S05]  /*a660*/  @!P1 BRA `(.L_x_146) ;  /* 0xfffffffc00f09947 */ /* 0x002fea000383ffff */
[----:B------:R-:W-:Y:S05]  /*a670*/  BRA `(.L_x_145) ;  /* 0xffffffd400087947 */ /* 0x000fea000383ffff */
        .weak           $__internal_0_$__cuda_sm10x_tcgen05_guardrail_trap_col_being_dealloced_not_returned_by_alloc
        .type           $__internal_0_$__cuda_sm10x_tcgen05_guardrail_trap_col_being_dealloced_not_returned_by_alloc,@function
        .size           $__internal_0_$__cuda_sm10x_tcgen05_guardrail_trap_col_being_dealloced_not_returned_by_alloc,($__internal_1_$__cuda_sm10x_tcgen05_guardrail_trap_phase_invalid_during_alloc - $__internal_0_$__cuda_sm10x_tcgen05_guardrail_trap_col_being_dealloced_not_returned_by_alloc)
$__internal_0_$__cuda_sm10x_tcgen05_guardrail_trap_col_being_dealloced_not_returned_by_alloc:
[----:B------:R-:W-:Y:S05]  /*a680*/  BPT.TRAP 0x1 ;  /* 0x000000040000795c */ /* 0x000fea0000300000 */
[----:B------:R-:W-:-:S04]  /*a690*/  HFMA2 R3, -RZ, RZ, 0, 0 ;  /* 0x00000000ff037431 */ /* 0x000fc800000001ff */
[----:B------:R-:W-:Y:S05]  /*a6a0*/  RET.REL.NODEC R2 `(_ZN7cutlass13device_kernelINS_4gemm6kernel13GemmUniversalIN4cute5tupleIJiiiiEEENS1_10collective13CollectiveMmaINS1_35MainloopSm100TmaUmmaWarpSpecializedILi41ELi2ELi4ENS5_IJNS4_1CILi2EEESB_NSA_ILi1EEEEEEEENS5_IJNSA_ILi256EEENSA_ILi64EEENSA_ILi32EEEEEENS_12float_e5m2_tENS5_IJlSC_lEEESJ_SK_NS4_8TiledMMAINS4_8MMA_AtomIJNS4_10MMA_TraitsINS4_25SM100_MMA_F8F6F4_2x1SM_SSEJSJ_SJ_fSF_SG_NS4_17integral_constantINS4_4UMMA5MajorELSR_0EEESS_NSP_INSQ_7ScaleInELST_0EEESU_EEEEEENS4_6LayoutINS5_IJSC_SC_SC_EEENS5_IJNSA_ILi0EEESZ_SZ_EEEEENS5_IJNS4_10UnderscoreES12_S12_EEEEENS4_28SM100_TMA_2SM_LOAD_MULTICASTENS4_14ComposedLayoutINS4_7SwizzleILi1ELi4ELi3EEENS4_18smem_ptr_flag_bitsILi8EEENSX_INS5_IJNSA_ILi8EEESH_EEENS5_IJSH_SC_EEEEEEEvNS4_8identityENS4_18SM100_TMA_2SM_LOADES1F_vS1G_EENS_8epilogue10collective18CollectiveEpilogueINS1J_23Sm100TmaWarpSpecializedILi1ELi1ELi64ELb0ELb0EEEJNS5_IJNSA_ILi128EEESG_SH_EEENS5_IJNSX_IS1O_SC_EENSX_ISG_SC_EEEEESJ_SK_SJ_SK_NS1J_6fusion15FusionCallbacksIS1N_NS1T_17LinearCombinationISJ_fSJ_fLNS_15FloatRoundStyleE2EEES1P_S1S_JEEENS4_5SM1004TMEM4LOAD26SM100_TMEM_LOAD_32dp32b64xENS4_13SM90_TMA_LOADENS16_INS17_ILi2ELi4ELi3EEES1A_NSX_INS5_IJS1B_SG_EEENS5_IJSG_SC_EEEEEEENS4_39AutoVectorizingCopyWithAssumedAlignmentILi128EEENS4_14SM90_TMA_STOREES28_S2A_S2A_EEEvvEEEEvNT_6ParamsE) ;  /* 0xffffff5802547950 */ /* 0x000fea0003c3ffff */
        .weak           $__internal_1_$__cuda_sm10x_tcgen05_guardrail_trap_phase_invalid_during_alloc
        .type           $__internal_1_$__cuda_sm10x_tcgen05_guardrail_trap_phase_invalid_during_alloc,@function
        .size           $__internal_1_$__cuda_sm10x_tcgen05_guardrail_trap_phase_invalid_during_alloc,($__internal_2_$__cuda_sm10x_tcgen05_guardrail_trap_unallocated_columns_being_dealloced - $__internal_1_$__cuda_sm10x_tcgen05_guardrail_trap_phase_invalid_during_alloc)
$__internal_1_$__cuda_sm10x_tcgen05_guardrail_trap_phase_invalid_during_alloc:
[----:B------:R-:W-:Y:S05]  /*a6b0*/  BPT.TRAP 0x1 ;  /* 0x000000040000795c */ /* 0x000fea0000300000 */
[----:B------:R-:W-:-:S04]  /*a6c0*/  MOV R5, 0x0 ;  /* 0x0000000000057802 */ /* 0x000fc80000000f00 */
[----:B------:R-:W-:Y:S05]  /*a6d0*/  RET.REL.NODEC R4 `(_ZN7cutlass13device_kernelINS_4gemm6kernel13GemmUniversalIN4cute5tupleIJiiiiEEENS1_10collective13CollectiveMmaINS1_35MainloopSm100TmaUmmaWarpSpecializedILi41ELi2ELi4ENS5_IJNS4_1CILi2EEESB_NSA_ILi1EEEEEEEENS5_IJNSA_ILi256EEENSA_ILi64EEENSA_ILi32EEEEEENS_12float_e5m2_tENS5_IJlSC_lEEESJ_SK_NS4_8TiledMMAINS4_8MMA_AtomIJNS4_10MMA_TraitsINS4_25SM100_MMA_F8F6F4_2x1SM_SSEJSJ_SJ_fSF_SG_NS4_17integral_constantINS4_4UMMA5MajorELSR_0EEESS_NSP_INSQ_7ScaleInELST_0EEESU_EEEEEENS4_6LayoutINS5_IJSC_SC_SC_EEENS5_IJNSA_ILi0EEESZ_SZ_EEEEENS5_IJNS4_10UnderscoreES12_S12_EEEEENS4_28SM100_TMA_2SM_LOAD_MULTICASTENS4_14ComposedLayoutINS4_7SwizzleILi1ELi4ELi3EEENS4_18smem_ptr_flag_bitsILi8EEENSX_INS5_IJNSA_ILi8EEESH_EEENS5_IJSH_SC_EEEEEEEvNS4_8identityENS4_18SM100_TMA_2SM_LOADES1F_vS1G_EENS_8epilogue10collective18CollectiveEpilogueINS1J_23Sm100TmaWarpSpecializedILi1ELi1ELi64ELb0ELb0EEEJNS5_IJNSA_ILi128EEESG_SH_EEENS5_IJNSX_IS1O_SC_EENSX_ISG_SC_EEEEESJ_SK_SJ_SK_NS1J_6fusion15FusionCallbacksIS1N_NS1T_17LinearCombinationISJ_fSJ_fLNS_15FloatRoundStyleE2EEES1P_S1S_JEEENS4_5SM1004TMEM4LOAD26SM100_TMEM_LOAD_32dp32b64xENS4_13SM90_TMA_LOADENS16_INS17_ILi2ELi4ELi3EEES1A_NSX_INS5_IJS1B_SG_EEENS5_IJSG_SC_EEEEEEENS4_39AutoVectorizingCopyWithAssumedAlignmentILi128EEENS4_14SM90_TMA_STOREES28_S2A_S2A_EEEvvEEEEvNT_6ParamsE) ;  /* 0xffffff5804487950 */ /* 0x000fea0003c3ffff */
        .weak           $__internal_2_$__cuda_sm10x_tcgen05_guardrail_trap_unallocated_columns_being_dealloced
        .type           $__internal_2_$__cuda_sm10x_tcgen05_guardrail_trap_unallocated_columns_being_dealloced,@function
        .size           $__internal_2_$__cuda_sm10x_tcgen05_guardrail_trap_unallocated_columns_being_dealloced,(.L_x_261 - $__internal_2_$__cuda_sm10x_tcgen05_guardrail_trap_unallocated_columns_being_dealloced)
$__internal_2_$__cuda_sm10x_tcgen05_guardrail_trap_unallocated_columns_being_dealloced:
[----:B------:R-:W-:Y:S05]  /*a6e0*/  BPT.TRAP 0x1 ;  /* 0x000000040000795c */ /* 0x000fea0000300000 */
[----:B------:R-:W-:-:S04]  /*a6f0*/  HFMA2 R3, -RZ, RZ, 0, 0 ;  /* 0x00000000ff037431 */ /* 0x000fc800000001ff */
[----:B------:R-:W-:Y:S05]  /*a700*/  RET.REL.NODEC R2 `(_ZN7cutlass13device_kernelINS_4gemm6kernel13GemmUniversalIN4cute5tupleIJiiiiEEENS1_10collective13CollectiveMmaINS1_35MainloopSm100TmaUmmaWarpSpecializedILi41ELi2ELi4ENS5_IJNS4_1CILi2EEESB_NSA_ILi1EEEEEEEENS5_IJNSA_ILi256EEENSA_ILi64EEENSA_ILi32EEEEEENS_12float_e5m2_tENS5_IJlSC_lEEESJ_SK_NS4_8TiledMMAINS4_8MMA_AtomIJNS4_10MMA_TraitsINS4_25SM100_MMA_F8F6F4_2x1SM_SSEJSJ_SJ_fSF_SG_NS4_17integral_constantINS4_4UMMA5MajorELSR_0EEESS_NSP_INSQ_7ScaleInELST_0EEESU_EEEEEENS4_6LayoutINS5_IJSC_SC_SC_EEENS5_IJNSA_ILi0EEESZ_SZ_EEEEENS5_IJNS4_10UnderscoreES12_S12_EEEEENS4_28SM100_TMA_2SM_LOAD_MULTICASTENS4_14ComposedLayoutINS4_7SwizzleILi1ELi4ELi3EEENS4_18smem_ptr_flag_bitsILi8EEENSX_INS5_IJNSA_ILi8EEESH_EEENS5_IJSH_SC_EEEEEEEvNS4_8identityENS4_18SM100_TMA_2SM_LOADES1F_vS1G_EENS_8epilogue10collective18CollectiveEpilogueINS1J_23Sm100TmaWarpSpecializedILi1ELi1ELi64ELb0ELb0EEEJNS5_IJNSA_ILi128EEESG_SH_EEENS5_IJNSX_IS1O_SC_EENSX_ISG_SC_EEEEESJ_SK_SJ_SK_NS1J_6fusion15FusionCallbacksIS1N_NS1T_17LinearCombinationISJ_fSJ_fLNS_15FloatRoundStyleE2EEES1P_S1S_JEEENS4_5SM1004TMEM4LOAD26SM100_TMEM_LOAD_32dp32b64xENS4_13SM90_TMA_LOADENS16_INS17_ILi2ELi4ELi3EEES1A_NSX_INS5_IJS1B_SG_EEENS5_IJSG_SC_EEEEEEENS4_39AutoVectorizingCopyWithAssumedAlignmentILi128EEENS4_14SM90_TMA_STOREES28_S2A_S2A_EEEvvEEEEvNT_6ParamsE) ;  /* 0xffffff58023c7950 */ /* 0x000fea0003c3ffff */
.L_x_260:
[----:B------:R-:W-:-:S00]  /*a710*/  BRA `(.L_x_260) ;  /* 0xfffffffc00fc7947 */ /* 0x000fc0000383ffff */
[----:B------:R-:W-:-:S00]  /*a720*/  NOP ;  /* 0x0000000000007918 */ /* 0x000fc00000000000 */
        /* <DEDUP_REMOVED lines=13> */
.L_x_261:


//--------------------- .nv.global.init           --------------------------
	.section	.nv.global.init,"aw",@progbits
.nv.global.init:
	.type		$str$27,@object
	.size		$str$27,($str$28 - $str$27)
$str$27:
        /*0000*/ 	.byte	0x28, 0x61, 0x64, 0x64, 0x72, 0x65, 0x73, 0x73, 0x20, 0x26, 0x20, 0x6d, 0x61, 0x73, 0x6b, 0x29
        /*0010*/ 	.byte	0x20, 0x3d, 0x3d, 0x20, 0x30, 0x00
	.type		$str$28,@object
	.size		$str$28,($str$26 - $str$28)
$str$28:
        /*0016*/ 	.byte	0x2f, 0x74, 0x6d, 0x70, 0x2f, 0x63, 0x75, 0x74, 0x6c, 0x61, 0x73, 0x73, 0x5f, 0x73, 0x77, 0x65
        /*0026*/ 	.byte	0x65, 0x70, 0x5f, 0x73, 0x72, 0x63, 0x2f, 0x69, 0x6e, 0x63, 0x6c, 0x75, 0x64, 0x65, 0x2f, 0x63
        /*0036*/ 	.byte	0x75, 0x74, 0x65, 0x2f, 0x70, 0x6f, 0x69, 0x6e, 0x74, 0x65, 0x72, 0x5f, 0x66, 0x6c, 0x61, 0x67
        /*0046*/ 	.byte	0x67, 0x65, 0x64, 0x2e, 0x68, 0x70, 0x70, 0x00
	.type		$str$26,@object
	.size		$str$26,($str$25 - $str$26)
$str$26:
        /*004e*/ 	.byte	0x2f, 0x74, 0x6d, 0x70, 0x2f, 0x63, 0x75, 0x74, 0x6c, 0x61, 0x73, 0x73, 0x5f, 0x73, 0x77, 0x65
        /*005e*/ 	.byte	0x65, 0x70, 0x5f, 0x73, 0x72, 0x63, 0x2f, 0x69, 0x6e, 0x63, 0x6c, 0x75, 0x64, 0x65, 0x2f, 0x63
        /*006e*/ 	.byte	0x75, 0x74, 0x65, 0x2f, 0x61, 0x74, 0x6f, 0x6d, 0x2f, 0x63, 0x6f, 0x70, 0x79, 0x5f, 0x74, 0x72
        /*007e*/ 	.byte	0x61, 0x69, 0x74, 0x73, 0x5f, 0x73, 0x6d, 0x31, 0x30, 0x30, 0x2e, 0x68, 0x70, 0x70, 0x00
	.type		$str$25,@object
	.size		$str$25,(__unnamed_1 - $str$25)
$str$25:
        /*008d*/ 	.byte	0x28, 0x28, 0x75, 0x69, 0x6e, 0x74, 0x33, 0x32, 0x5f, 0x74, 0x28, 0x74, 0x68, 0x72, 0x65, 0x61
        /*009d*/ 	.byte	0x64, 0x49, 0x64, 0x78, 0x2e, 0x78, 0x29, 0x20, 0x2f, 0x20, 0x33, 0x32, 0x29, 0x20, 0x25, 0x20
        /*00ad*/ 	.byte	0x34, 0x29, 0x20, 0x3d, 0x3d, 0x20, 0x28, 0x28, 0x28, 0x74, 0x6d, 0x65, 0x6d, 0x5f, 0x61, 0x64
        /*00bd*/ 	.byte	0x64, 0x72, 0x20, 0x3e, 0x3e, 0x20, 0x31, 0x36, 0x29, 0x20, 0x2f, 0x20, 0x33, 0x32, 0x29, 0x20
        /*00cd*/ 	.byte	0x25, 0x20, 0x34, 0x29, 0x00
	.type		__unnamed_1,@object
	.size		__unnamed_1,(__unnamed_2 - __unnamed_1)
__unnamed_1:
        /*00d2*/ 	.byte	0x61, 0x75, 0x74, 0x6f, 0x20, 0x63, 0x75, 0x74, 0x65, 0x3a, 0x3a, 0x61, 0x73, 0x5f, 0x70, 0x6f
        /* <DEDUP_REMOVED lines=24> */
        /*0262*/ 	.byte	0x43, 0x3c, 0x38, 0x31, 0x39, 0x32, 0x3e, 0x3e, 0x3e, 0x3e, 0x5d, 0x00
	.type		__unnamed_2,@object
	.size		__unnamed_2,(.L_2 - __unnamed_2)
__unnamed_2:
        /* <DEDUP_REMOVED lines=42> */
        /*050e*/ 	.byte	0x3e, 0x3e, 0x3e, 0x3e, 0x5d, 0x00
.L_2:


//--------------------- .nv.shared._ZN7cutlass13device_kernelINS_4gemm6kernel13GemmUniversalIN4cute5tupleIJiiiiEEENS1_10collective13CollectiveMmaINS1_35MainloopSm100TmaUmmaWarpSpecializedILi41ELi2ELi4ENS5_IJNS4_1CILi2EEESB_NSA_ILi1EEEEEEEENS5_IJNSA_ILi256EEENSA_ILi64EEENSA_ILi32EEEEEENS_12float_e5m2_tENS5_IJlSC_lEEESJ_SK_NS4_8TiledMMAINS4_8MMA_AtomIJNS4_10MMA_TraitsINS4_25SM100_MMA_F8F6F4_2x1SM_SSEJSJ_SJ_fSF_SG_NS4_17integral_constantINS4_4UMMA5MajorELSR_0EEESS_NSP_INSQ_7ScaleInELST_0EEESU_EEEEEENS4_6LayoutINS5_IJSC_SC_SC_EEENS5_IJNSA_ILi0EEESZ_SZ_EEEEENS5_IJNS4_10UnderscoreES12_S12_EEEEENS4_28SM100_TMA_2SM_LOAD_MULTICASTENS4_14ComposedLayoutINS4_7SwizzleILi1ELi4ELi3EEENS4_18smem_ptr_flag_bitsILi8EEENSX_INS5_IJNSA_ILi8EEESH_EEENS5_IJSH_SC_EEEEEEEvNS4_8identityENS4_18SM100_TMA_2SM_LOADES1F_vS1G_EENS_8epilogue10collective18CollectiveEpilogueINS1J_23Sm100TmaWarpSpecializedILi1ELi1ELi64ELb0ELb0EEEJNS5_IJNSA_ILi128EEESG_SH_EEENS5_IJNSX_IS1O_SC_EENSX_ISG_SC_EEEEESJ_SK_SJ_SK_NS1J_6fusion15FusionCallbacksIS1N_NS1T_17LinearCombinationISJ_fSJ_fLNS_15FloatRoundStyleE2EEES1P_S1S_JEEENS4_5SM1004TMEM4LOAD26SM100_TMEM_LOAD_32dp32b64xENS4_13SM90_TMA_LOADENS16_INS17_ILi2ELi4ELi3EEES1A_NSX_INS5_IJS1B_SG_EEENS5_IJSG_SC_EEEEEEENS4_39AutoVectorizingCopyWithAssumedAlignmentILi128EEENS4_14SM90_TMA_STOREES28_S2A_S2A_EEEvvEEEEvNT_6ParamsE --------------------------
	.section	.nv.shared._ZN7cutlass13device_kernelINS_4gemm6kernel13GemmUniversalIN4cute5tupleIJiiiiEEENS1_10collective13CollectiveMmaINS1_35MainloopSm100TmaUmmaWarpSpecializedILi41ELi2ELi4ENS5_IJNS4_1CILi2EEESB_NSA_ILi1EEEEEEEENS5_IJNSA_ILi256EEENSA_ILi64EEENSA_ILi32EEEEEENS_12float_e5m2_tENS5_IJlSC_lEEESJ_SK_NS4_8TiledMMAINS4_8MMA_AtomIJNS4_10MMA_TraitsINS4_25SM100_MMA_F8F6F4_2x1SM_SSEJSJ_SJ_fSF_SG_NS4_17integral_constantINS4_4UMMA5MajorELSR_0EEESS_NSP_INSQ_7ScaleInELST_0EEESU_EEEEEENS4_6LayoutINS5_IJSC_SC_SC_EEENS5_IJNSA_ILi0EEESZ_SZ_EEEEENS5_IJNS4_10UnderscoreES12_S12_EEEEENS4_28SM100_TMA_2SM_LOAD_MULTICASTENS4_14ComposedLayoutINS4_7SwizzleILi1ELi4ELi3EEENS4_18smem_ptr_flag_bitsILi8EEENSX_INS5_IJNSA_ILi8EEESH_EEENS5_IJSH_SC_EEEEEEEvNS4_8identityENS4_18SM100_TMA_2SM_LOADES1F_vS1G_EENS_8epilogue10collective18CollectiveEpilogueINS1J_23Sm100TmaWarpSpecializedILi1ELi1ELi64ELb0ELb0EEEJNS5_IJNSA_ILi128EEESG_SH_EEENS5_IJNSX_IS1O_SC_EENSX_ISG_SC_EEEEESJ_SK_SJ_SK_NS1J_6fusion15FusionCallbacksIS1N_NS1T_17LinearCombinationISJ_fSJ_fLNS_15FloatRoundStyleE2EEES1P_S1S_JEEENS4_5SM1004TMEM4LOAD26SM100_TMEM_LOAD_32dp32b64xENS4_13SM90_TMA_LOADENS16_INS17_ILi2ELi4ELi3EEES1A_NSX_INS5_IJS1B_SG_EEENS5_IJSG_SC_EEEEEEENS4_39AutoVectorizingCopyWithAssumedAlignmentILi128EEENS4_14SM90_TMA_STOREES28_S2A_S2A_EEEvvEEEEvNT_6ParamsE,"aw",@nobits
	.sectionflags	@""
	.align	16
	.zero		1024


//--------------------- .nv.shared.reserved.0     --------------------------
	.section	.nv.shared.reserved.0,"aw",@nobits
	.weak		__nv_reservedSMEM_offset_0_alias
	.size		__nv_reservedSMEM_offset_0_alias, 0, 64
	.other		__nv_reservedSMEM_offset_0_alias,@"STO_CUDA_RESERVED_SHARED STV_DEFAULT"
__nv_reservedSMEM_offset_0_alias:
	.zero		0
.nv.shared.reserved.0:
	.zero		64
	.weak		__nv_reservedSMEM_tcgen05_partition
	.type		__nv_reservedSMEM_tcgen05_partition,@object
	.size		__nv_reservedSMEM_tcgen05_partition,(.L_0 - __nv_reservedSMEM_tcgen05_partition)
__nv_reservedSMEM_tcgen05_partition:
	.zero		32
.L_0:


//--------------------- .nv.global                --------------------------
	.section	.nv.global,"aw",@nobits
.nv.global:
	.type		_ZN39_INTERNAL_e8d4c9b8_4_k_cu_4629c786_84794cute1_E,@object
	.size		_ZN39_INTERNAL_e8d4c9b8_4_k_cu_4629c786_84794cute1_E,(_ZN39_INTERNAL_e8d4c9b8_4_k_cu_4629c786_84794cuda3std3__45__cpo6cbeginE - _ZN39_INTERNAL_e8d4c9b8_4_k_cu_4629c786_84794cute1_E)
_ZN39_INTERNAL_e8d4c9b8_4_k_cu_4629c786_84794cute1_E:
	.zero		1
	.type		_ZN39_INTERNAL_e8d4c9b8_4_k_cu_4629c786_84794cuda3std3__45__cpo6cbeginE,@object
	.size		_ZN39_INTERNAL_e8d4c9b8_4_k_cu_4629c786_84794cuda3std3__45__cpo6cbeginE,(_ZN39_INTERNAL_e8d4c9b8_4_k_cu_4629c786_84794cuda3std3__48in_placeE - _ZN39_INTERNAL_e8d4c9b8_4_k_cu_4629c786_84794cuda3std3__45__cpo6cbeginE)
_ZN39_INTERNAL_e8d4c9b8_4_k_cu_4629c786_84794cuda3std3__45__cpo6cbeginE:
	.zero		1
	.type		_ZN39_INTERNAL_e8d4c9b8_4_k_cu_4629c786_84794cuda3std3__48in_placeE,@object
	.size		_ZN39_INTERNAL_e8d4c9b8_4_k_cu_4629c786_84794cuda3std3__48in_placeE,(_ZN39_INTERNAL_e8d4c9b8_4_k_cu_4629c786_84794cuda3std6ranges3__45__cpo9iter_moveE - _ZN39_INTERNAL_e8d4c9b8_4_k_cu_4629c786_84794cuda3std3__48in_placeE)
_ZN39_INTERNAL_e8d4c9b8_4_k_cu_4629c786_84794cuda3std3__48in_placeE:
	.zero		1
	.type		_ZN39_INTERNAL_e8d4c9b8_4_k_cu_4629c786_84794cuda3std6ranges3__45__cpo9iter_moveE,@object
	.size		_ZN39_INTERNAL_e8d4c9b8_4_k_cu_4629c786_84794cuda3std6ranges3__45__cpo9iter_moveE,(_ZN39_INTERNAL_e8d4c9b8_4_k_cu_4629c786_84794cuda3std3__45__cpo5beginE - _ZN39_INTERNAL_e8d4c9b8_4_k_cu_4629c786_84794cuda3std6ranges3__45__cpo9iter_moveE)
_ZN39_INTERNAL_e8d4c9b8_4_k_cu_4629c786_84794cuda3std6ranges3__45__cpo9iter_moveE:
	.zero		1
	.type		_ZN39_INTERNAL_e8d4c9b8_4_k_cu_4629c786_84794cuda3std3__45__cpo5beginE,@object
	.size		_ZN39_INTERNAL_e8d4c9b8_4_k_cu_4629c786_84794cuda3std3__45__cpo5beginE,(_ZN39_INTERNAL_e8d4c9b8_4_k_cu_4629c786_84794cuda3std3__441_GLOBAL__N__e8d4c9b8_4_k_cu_4629c786_84796ignoreE - _ZN39_INTERNAL_e8d4c9b8_4_k_cu_4629c786_84794cuda3std3__45__cpo5beginE)
_ZN39_INTERNAL_e8d4c9b8_4_k_cu_4629c786_84794cuda3std3__45__cpo5beginE:
	.zero		1
	.type		_ZN39_INTERNAL_e8d4c9b8_4_k_cu_4629c786_84794cuda3std3__441_GLOBAL__N__e8d4c9b8_4_k_cu_4629c786_84796ignoreE,@object
	.size		_ZN39_INTERNAL_e8d4c9b8_4_k_cu_4629c786_84794cuda3std3__441_GLOBAL__N__e8d4c9b8_4_k_cu_4629c786_84796ignoreE,(_ZN39_INTERNAL_e8d4c9b8_4_k_cu_4629c786_84794cute7productE - _ZN39_INTERNAL_e8d4c9b8_4_k_cu_4629c786_84794cuda3std3__441_GLOBAL__N__e8d4c9b8_4_k_cu_4629c786_84796ignoreE)
_ZN39_INTERNAL_e8d4c9b8_4_k_cu_4629c786_84794cuda3std3__441_GLOBAL__N__e8d4c9b8_4_k_cu_4629c786_84796ignoreE:
	.zero		1
	.type		_ZN39_INTERNAL_e8d4c9b8_4_k_cu_4629c786_84794cute7productE,@object
	.size		_ZN39_INTERNAL_e8d4c9b8_4_k_cu_4629c786_84794cute7productE,(_ZN39_INTERNAL_e8d4c9b8_4_k_cu_4629c786_84794cuda3std3__45__cpo3endE - _ZN39_INTERNAL_e8d4c9b8_4_k_cu_4629c786_84794cute7productE)
_ZN39_INTERNAL_e8d4c9b8_4_k_cu_4629c786_84794cute7productE:
	.zero		1
	.type		_ZN39_INTERNAL_e8d4c9b8_4_k_cu_4629c786_84794cuda3std3__45__cpo3endE,@object
	.size		_ZN39_INTERNAL_e8d4c9b8_4_k_cu_4629c786_84794cuda3std3__45__cpo3endE,(_ZN39_INTERNAL_e8d4c9b8_4_k_cu_4629c786_84794cuda3std3__419piecewise_constructE - _ZN39_INTERNAL_e8d4c9b8_4_k_cu_4629c786_84794cuda3std3__45__cpo3endE)
_ZN39_INTERNAL_e8d4c9b8_4_k_cu_4629c786_84794cuda3std3__45__cpo3endE:
	.zero		1
	.type		_ZN39_INTERNAL_e8d4c9b8_4_k_cu_4629c786_84794cuda3std3__419piecewise_constructE,@object
	.size		_ZN39_INTERNAL_e8d4c9b8_4_k_cu_4629c786_84794cuda3std3__419piecewise_constructE,(_ZN39_INTERNAL_e8d4c9b8_4_k_cu_4629c786_84794cuda3std3__45__cpo4cendE - _ZN39_INTERNAL_e8d4c9b8_4_k_cu_4629c786_84794cuda3std3__419piecewise_constructE)
_ZN39_INTERNAL_e8d4c9b8_4_k_cu_4629c786_84794cuda3std3__419piecewise_constructE:
	.zero		1
	.type		_ZN39_INTERNAL_e8d4c9b8_4_k_cu_4629c786_84794cuda3std3__45__cpo4cendE,@object
	.size		_ZN39_INTERNAL_e8d4c9b8_4_k_cu_4629c786_84794cuda3std3__45__cpo4cendE,(_ZN39_INTERNAL_e8d4c9b8_4_k_cu_4629c786_84794cuda3std6ranges3__45__cpo4swapE - _ZN39_INTERNAL_e8d4c9b8_4_k_cu_4629c786_84794cuda3std3__45__cpo4cendE)
_ZN39_INTERNAL_e8d4c9b8_4_k_cu_4629c786_84794cuda3std3__45__cpo4cendE:
	.zero		1
	.type		_ZN39_INTERNAL_e8d4c9b8_4_k_cu_4629c786_84794cuda3std6ranges3__45__cpo4swapE,@object
	.size		_ZN39_INTERNAL_e8d4c9b8_4_k_cu_4629c786_84794cuda3std6ranges3__45__cpo4swapE,(.L_10 - _ZN39_INTERNAL_e8d4c9b8_4_k_cu_4629c786_84794cuda3std6ranges3__45__cpo4swapE)
_ZN39_INTERNAL_e8d4c9b8_4_k_cu_4629c786_84794cuda3std6ranges3__45__cpo4swapE:
	.zero		1
.L_10:


//--------------------- .nv.constant0._ZN7cutlass13device_kernelINS_4gemm6kernel13GemmUniversalIN4cute5tupleIJiiiiEEENS1_10collective13CollectiveMmaINS1_35MainloopSm100TmaUmmaWarpSpecializedILi41ELi2ELi4ENS5_IJNS4_1CILi2EEESB_NSA_ILi1EEEEEEEENS5_IJNSA_ILi256EEENSA_ILi64EEENSA_ILi32EEEEEENS_12float_e5m2_tENS5_IJlSC_lEEESJ_SK_NS4_8TiledMMAINS4_8MMA_AtomIJNS4_10MMA_TraitsINS4_25SM100_MMA_F8F6F4_2x1SM_SSEJSJ_SJ_fSF_SG_NS4_17integral_constantINS4_4UMMA5MajorELSR_0EEESS_NSP_INSQ_7ScaleInELST_0EEESU_EEEEEENS4_6LayoutINS5_IJSC_SC_SC_EEENS5_IJNSA_ILi0EEESZ_SZ_EEEEENS5_IJNS4_10UnderscoreES12_S12_EEEEENS4_28SM100_TMA_2SM_LOAD_MULTICASTENS4_14ComposedLayoutINS4_7SwizzleILi1ELi4ELi3EEENS4_18smem_ptr_flag_bitsILi8EEENSX_INS5_IJNSA_ILi8EEESH_EEENS5_IJSH_SC_EEEEEEEvNS4_8identityENS4_18SM100_TMA_2SM_LOADES1F_vS1G_EENS_8epilogue10collective18CollectiveEpilogueINS1J_23Sm100TmaWarpSpecializedILi1ELi1ELi64ELb0ELb0EEEJNS5_IJNSA_ILi128EEESG_SH_EEENS5_IJNSX_IS1O_SC_EENSX_ISG_SC_EEEEESJ_SK_SJ_SK_NS1J_6fusion15FusionCallbacksIS1N_NS1T_17LinearCombinationISJ_fSJ_fLNS_15FloatRoundStyleE2EEES1P_S1S_JEEENS4_5SM1004TMEM4LOAD26SM100_TMEM_LOAD_32dp32b64xENS4_13SM90_TMA_LOADENS16_INS17_ILi2ELi4ELi3EEES1A_NSX_INS5_IJS1B_SG_EEENS5_IJSG_SC_EEEEEEENS4_39AutoVectorizingCopyWithAssumedAlignmentILi128EEENS4_14SM90_TMA_STOREES28_S2A_S2A_EEEvvEEEEvNT_6ParamsE --------------------------
	.section	.nv.constant0._ZN7cutlass13device_kernelINS_4gemm6kernel13GemmUniversalIN4cute5tupleIJiiiiEEENS1_10collective13CollectiveMmaINS1_35MainloopSm100TmaUmmaWarpSpecializedILi41ELi2ELi4ENS5_IJNS4_1CILi2EEESB_NSA_ILi1EEEEEEEENS5_IJNSA_ILi256EEENSA_ILi64EEENSA_ILi32EEEEEENS_12float_e5m2_tENS5_IJlSC_lEEESJ_SK_NS4_8TiledMMAINS4_8MMA_AtomIJNS4_10MMA_TraitsINS4_25SM100_MMA_F8F6F4_2x1SM_SSEJSJ_SJ_fSF_SG_NS4_17integral_constantINS4_4UMMA5MajorELSR_0EEESS_NSP_INSQ_7ScaleInELST_0EEESU_EEEEEENS4_6LayoutINS5_IJSC_SC_SC_EEENS5_IJNSA_ILi0EEESZ_SZ_EEEEENS5_IJNS4_10UnderscoreES12_S12_EEEEENS4_28SM100_TMA_2SM_LOAD_MULTICASTENS4_14ComposedLayoutINS4_7SwizzleILi1ELi4ELi3EEENS4_18smem_ptr_flag_bitsILi8EEENSX_INS5_IJNSA_ILi8EEESH_EEENS5_IJSH_SC_EEEEEEEvNS4_8identityENS4_18SM100_TMA_2SM_LOADES1F_vS1G_EENS_8epilogue10collective18CollectiveEpilogueINS1J_23Sm100TmaWarpSpecializedILi1ELi1ELi64ELb0ELb0EEEJNS5_IJNSA_ILi128EEESG_SH_EEENS5_IJNSX_IS1O_SC_EENSX_ISG_SC_EEEEESJ_SK_SJ_SK_NS1J_6fusion15FusionCallbacksIS1N_NS1T_17LinearCombinationISJ_fSJ_fLNS_15FloatRoundStyleE2EEES1P_S1S_JEEENS4_5SM1004TMEM4LOAD26SM100_TMEM_LOAD_32dp32b64xENS4_13SM90_TMA_LOADENS16_INS17_ILi2ELi4ELi3EEES1A_NSX_INS5_IJS1B_SG_EEENS5_IJSG_SC_EEEEEEENS4_39AutoVectorizingCopyWithAssumedAlignmentILi128EEENS4_14SM90_TMA_STOREES28_S2A_S2A_EEEvvEEEEvNT_6ParamsE,"a",@progbits
	.sectionflags	@""
	.align	4
.nv.constant0._ZN7cutlass13device_kernelINS_4gemm6kernel13GemmUniversalIN4cute5tupleIJiiiiEEENS1_10collective13CollectiveMmaINS1_35MainloopSm100TmaUmmaWarpSpecializedILi41ELi2ELi4ENS5_IJNS4_1CILi2EEESB_NSA_ILi1EEEEEEEENS5_IJNSA_ILi256EEENSA_ILi64EEENSA_ILi32EEEEEENS_12float_e5m2_tENS5_IJlSC_lEEESJ_SK_NS4_8TiledMMAINS4_8MMA_AtomIJNS4_10MMA_TraitsINS4_25SM100_MMA_F8F6F4_2x1SM_SSEJSJ_SJ_fSF_SG_NS4_17integral_constantINS4_4UMMA5MajorELSR_0EEESS_NSP_INSQ_7ScaleInELST_0EEESU_EEEEEENS4_6LayoutINS5_IJSC_SC_SC_EEENS5_IJNSA_ILi0EEESZ_SZ_EEEEENS5_IJNS4_10UnderscoreES12_S12_EEEEENS4_28SM100_TMA_2SM_LOAD_MULTICASTENS4_14ComposedLayoutINS4_7SwizzleILi1ELi4ELi3EEENS4_18smem_ptr_flag_bitsILi8EEENSX_INS5_IJNSA_ILi8EEESH_EEENS5_IJSH_SC_EEEEEEEvNS4_8identityENS4_18SM100_TMA_2SM_LOADES1F_vS1G_EENS_8epilogue10collective18CollectiveEpilogueINS1J_23Sm100TmaWarpSpecializedILi1ELi1ELi64ELb0ELb0EEEJNS5_IJNSA_ILi128EEESG_SH_EEENS5_IJNSX_IS1O_SC_EENSX_ISG_SC_EEEEESJ_SK_SJ_SK_NS1J_6fusion15FusionCallbacksIS1N_NS1T_17LinearCombinationISJ_fSJ_fLNS_15FloatRoundStyleE2EEES1P_S1S_JEEENS4_5SM1004TMEM4LOAD26SM100_TMEM_LOAD_32dp32b64xENS4_13SM90_TMA_LOADENS16_INS17_ILi2ELi4ELi3EEES1A_NSX_INS5_IJS1B_SG_EEENS5_IJSG_SC_EEEEEEENS4_39AutoVectorizingCopyWithAssumedAlignmentILi128EEENS4_14SM90_TMA_STOREES28_S2A_S2A_EEEvvEEEEvNT_6ParamsE:
	.zero		2944


//--------------------- SYMBOLS --------------------------

	.type		.nv.reservedSmem.offset0,@object
	.size		.nv.reservedSmem.offset0,0x4
	.type		.nv.reservedSmem.cap,@object
	.size		.nv.reservedSmem.cap,0x4
	.type		__assertfail,@function
